//
// Generated by NVIDIA NVVM Compiler
//
// Compiler Build ID: CL-36424714
// Cuda compilation tools, release 13.0, V13.0.88
// Based on NVVM 20.0.0
//

.version 9.0
.target sm_100
.address_size 64

	// .globl	_Z44compute_fluxes_central_structure_cuda_singlelddddiPdPlS0_S_S_S_S_S0_S_S_S_S_S_S_S_S_S_S_S_

.visible .entry _Z44compute_fluxes_central_structure_cuda_singlelddddiPdPlS0_S_S_S_S_S0_S_S_S_S_S_S_S_S_S_S_S_(
	.param .u64 _Z44compute_fluxes_central_structure_cuda_singlelddddiPdPlS0_S_S_S_S_S0_S_S_S_S_S_S_S_S_S_S_S__param_0,
	.param .f64 _Z44compute_fluxes_central_structure_cuda_singlelddddiPdPlS0_S_S_S_S_S0_S_S_S_S_S_S_S_S_S_S_S__param_1,
	.param .f64 _Z44compute_fluxes_central_structure_cuda_singlelddddiPdPlS0_S_S_S_S_S0_S_S_S_S_S_S_S_S_S_S_S__param_2,
	.param .f64 _Z44compute_fluxes_central_structure_cuda_singlelddddiPdPlS0_S_S_S_S_S0_S_S_S_S_S_S_S_S_S_S_S__param_3,
	.param .f64 _Z44compute_fluxes_central_structure_cuda_singlelddddiPdPlS0_S_S_S_S_S0_S_S_S_S_S_S_S_S_S_S_S__param_4,
	.param .u32 _Z44compute_fluxes_central_structure_cuda_singlelddddiPdPlS0_S_S_S_S_S0_S_S_S_S_S_S_S_S_S_S_S__param_5,
	.param .u64 .ptr .align 1 _Z44compute_fluxes_central_structure_cuda_singlelddddiPdPlS0_S_S_S_S_S0_S_S_S_S_S_S_S_S_S_S_S__param_6,
	.param .u64 .ptr .align 1 _Z44compute_fluxes_central_structure_cuda_singlelddddiPdPlS0_S_S_S_S_S0_S_S_S_S_S_S_S_S_S_S_S__param_7,
	.param .u64 .ptr .align 1 _Z44compute_fluxes_central_structure_cuda_singlelddddiPdPlS0_S_S_S_S_S0_S_S_S_S_S_S_S_S_S_S_S__param_8,
	.param .u64 .ptr .align 1 _Z44compute_fluxes_central_structure_cuda_singlelddddiPdPlS0_S_S_S_S_S0_S_S_S_S_S_S_S_S_S_S_S__param_9,
	.param .u64 .ptr .align 1 _Z44compute_fluxes_central_structure_cuda_singlelddddiPdPlS0_S_S_S_S_S0_S_S_S_S_S_S_S_S_S_S_S__param_10,
	.param .u64 .ptr .align 1 _Z44compute_fluxes_central_structure_cuda_singlelddddiPdPlS0_S_S_S_S_S0_S_S_S_S_S_S_S_S_S_S_S__param_11,
	.param .u64 .ptr .align 1 _Z44compute_fluxes_central_structure_cuda_singlelddddiPdPlS0_S_S_S_S_S0_S_S_S_S_S_S_S_S_S_S_S__param_12,
	.param .u64 .ptr .align 1 _Z44compute_fluxes_central_structure_cuda_singlelddddiPdPlS0_S_S_S_S_S0_S_S_S_S_S_S_S_S_S_S_S__param_13,
	.param .u64 .ptr .align 1 _Z44compute_fluxes_central_structure_cuda_singlelddddiPdPlS0_S_S_S_S_S0_S_S_S_S_S_S_S_S_S_S_S__param_14,
	.param .u64 .ptr .align 1 _Z44compute_fluxes_central_structure_cuda_singlelddddiPdPlS0_S_S_S_S_S0_S_S_S_S_S_S_S_S_S_S_S__param_15,
	.param .u64 .ptr .align 1 _Z44compute_fluxes_central_structure_cuda_singlelddddiPdPlS0_S_S_S_S_S0_S_S_S_S_S_S_S_S_S_S_S__param_16,
	.param .u64 .ptr .align 1 _Z44compute_fluxes_central_structure_cuda_singlelddddiPdPlS0_S_S_S_S_S0_S_S_S_S_S_S_S_S_S_S_S__param_17,
	.param .u64 .ptr .align 1 _Z44compute_fluxes_central_structure_cuda_singlelddddiPdPlS0_S_S_S_S_S0_S_S_S_S_S_S_S_S_S_S_S__param_18,
	.param .u64 .ptr .align 1 _Z44compute_fluxes_central_structure_cuda_singlelddddiPdPlS0_S_S_S_S_S0_S_S_S_S_S_S_S_S_S_S_S__param_19,
	.param .u64 .ptr .align 1 _Z44compute_fluxes_central_structure_cuda_singlelddddiPdPlS0_S_S_S_S_S0_S_S_S_S_S_S_S_S_S_S_S__param_20,
	.param .u64 .ptr .align 1 _Z44compute_fluxes_central_structure_cuda_singlelddddiPdPlS0_S_S_S_S_S0_S_S_S_S_S_S_S_S_S_S_S__param_21,
	.param .u64 .ptr .align 1 _Z44compute_fluxes_central_structure_cuda_singlelddddiPdPlS0_S_S_S_S_S0_S_S_S_S_S_S_S_S_S_S_S__param_22,
	.param .u64 .ptr .align 1 _Z44compute_fluxes_central_structure_cuda_singlelddddiPdPlS0_S_S_S_S_S0_S_S_S_S_S_S_S_S_S_S_S__param_23,
	.param .u64 .ptr .align 1 _Z44compute_fluxes_central_structure_cuda_singlelddddiPdPlS0_S_S_S_S_S0_S_S_S_S_S_S_S_S_S_S_S__param_24
)
{
	.reg .pred 	%p<21>;
	.reg .b32 	%r<12>;
	.reg .b64 	%rd<129>;
	.reg .b64 	%fd<172>;

	ld.param.u64 	%rd31, [_Z44compute_fluxes_central_structure_cuda_singlelddddiPdPlS0_S_S_S_S_S0_S_S_S_S_S_S_S_S_S_S_S__param_0];
	ld.param.f64 	%fd62, [_Z44compute_fluxes_central_structure_cuda_singlelddddiPdPlS0_S_S_S_S_S0_S_S_S_S_S_S_S_S_S_S_S__param_1];
	ld.param.f64 	%fd63, [_Z44compute_fluxes_central_structure_cuda_singlelddddiPdPlS0_S_S_S_S_S0_S_S_S_S_S_S_S_S_S_S_S__param_2];
	ld.param.f64 	%fd65, [_Z44compute_fluxes_central_structure_cuda_singlelddddiPdPlS0_S_S_S_S_S0_S_S_S_S_S_S_S_S_S_S_S__param_4];
	ld.param.u32 	%r7, [_Z44compute_fluxes_central_structure_cuda_singlelddddiPdPlS0_S_S_S_S_S0_S_S_S_S_S_S_S_S_S_S_S__param_5];
	ld.param.u64 	%rd47, [_Z44compute_fluxes_central_structure_cuda_singlelddddiPdPlS0_S_S_S_S_S0_S_S_S_S_S_S_S_S_S_S_S__param_14];
	ld.param.u64 	%rd48, [_Z44compute_fluxes_central_structure_cuda_singlelddddiPdPlS0_S_S_S_S_S0_S_S_S_S_S_S_S_S_S_S_S__param_15];
	ld.param.u64 	%rd49, [_Z44compute_fluxes_central_structure_cuda_singlelddddiPdPlS0_S_S_S_S_S0_S_S_S_S_S_S_S_S_S_S_S__param_16];
	ld.param.u64 	%rd50, [_Z44compute_fluxes_central_structure_cuda_singlelddddiPdPlS0_S_S_S_S_S0_S_S_S_S_S_S_S_S_S_S_S__param_17];
	cvta.to.global.u64 	%rd1, %rd50;
	cvta.to.global.u64 	%rd2, %rd49;
	cvta.to.global.u64 	%rd3, %rd48;
	cvta.to.global.u64 	%rd4, %rd47;
	setp.lt.s64 	%p1, %rd31, 1;
	@%p1 bra 	$L__BB0_25;
	mul.f64 	%fd1, %fd62, 0d3FE0000000000000;
	mov.b64 	%rd121, 0;
$L__BB0_2:
	ld.param.u64 	%rd107, [_Z44compute_fluxes_central_structure_cuda_singlelddddiPdPlS0_S_S_S_S_S0_S_S_S_S_S_S_S_S_S_S_S__param_10];
	ld.param.u64 	%rd105, [_Z44compute_fluxes_central_structure_cuda_singlelddddiPdPlS0_S_S_S_S_S0_S_S_S_S_S_S_S_S_S_S_S__param_8];
	ld.param.u64 	%rd104, [_Z44compute_fluxes_central_structure_cuda_singlelddddiPdPlS0_S_S_S_S_S0_S_S_S_S_S_S_S_S_S_S_S__param_7];
	cvt.u32.u64 	%r9, %rd121;
	mul.lo.s32 	%r10, %r9, 6;
	mul.wide.u32 	%rd52, %r9, 24;
	cvta.to.global.u64 	%rd53, %rd107;
	add.s64 	%rd128, %rd53, %rd52;
	cvta.to.global.u64 	%rd54, %rd105;
	add.s64 	%rd127, %rd54, %rd52;
	cvta.to.global.u64 	%rd55, %rd104;
	add.s64 	%rd126, %rd55, %rd52;
	add.s64 	%rd125, %rd1, %rd52;
	add.s64 	%rd124, %rd2, %rd52;
	add.s64 	%rd123, %rd3, %rd52;
	add.s64 	%rd122, %rd4, %rd52;
	mov.f64 	%fd171, 0d0000000000000000;
	mov.b32 	%r11, 0;
$L__BB0_3:
	ld.global.f64 	%fd3, [%rd122];
	ld.global.f64 	%fd4, [%rd123];
	ld.global.f64 	%fd5, [%rd124];
	ld.global.f64 	%fd6, [%rd125];
	ld.global.u64 	%rd20, [%rd126];
	cvt.u32.u64 	%r4, %rd20;
	setp.gt.s32 	%p2, %r4, -1;
	@%p2 bra 	$L__BB0_5;
	ld.param.u64 	%rd113, [_Z44compute_fluxes_central_structure_cuda_singlelddddiPdPlS0_S_S_S_S_S0_S_S_S_S_S_S_S_S_S_S_S__param_20];
	ld.param.u64 	%rd112, [_Z44compute_fluxes_central_structure_cuda_singlelddddiPdPlS0_S_S_S_S_S0_S_S_S_S_S_S_S_S_S_S_S__param_19];
	ld.param.u64 	%rd111, [_Z44compute_fluxes_central_structure_cuda_singlelddddiPdPlS0_S_S_S_S_S0_S_S_S_S_S_S_S_S_S_S_S__param_18];
	cvta.to.global.u64 	%rd64, %rd111;
	shl.b64 	%rd65, %rd20, 3;
	not.b64 	%rd66, %rd65;
	and.b64  	%rd67, %rd66, 17179869176;
	add.s64 	%rd68, %rd64, %rd67;
	ld.global.f64 	%fd155, [%rd68];
	cvta.to.global.u64 	%rd69, %rd112;
	add.s64 	%rd70, %rd69, %rd67;
	ld.global.f64 	%fd154, [%rd70];
	cvta.to.global.u64 	%rd71, %rd113;
	add.s64 	%rd72, %rd71, %rd67;
	ld.global.f64 	%fd153, [%rd72];
	mov.f64 	%fd156, %fd6;
	bra.uni 	$L__BB0_6;
$L__BB0_5:
	ld.global.u64 	%rd56, [%rd127];
	mad.lo.s64 	%rd57, %rd20, 3, %rd56;
	cvt.s64.s32 	%rd58, %rd57;
	shl.b64 	%rd59, %rd58, 3;
	add.s64 	%rd60, %rd4, %rd59;
	ld.global.f64 	%fd155, [%rd60];
	add.s64 	%rd61, %rd3, %rd59;
	ld.global.f64 	%fd154, [%rd61];
	add.s64 	%rd62, %rd2, %rd59;
	ld.global.f64 	%fd153, [%rd62];
	add.s64 	%rd63, %rd1, %rd59;
	ld.global.f64 	%fd156, [%rd63];
$L__BB0_6:
	setp.ne.s32 	%p3, %r7, 0;
	sub.f64 	%fd67, %fd3, %fd6;
	abs.f64 	%fd68, %fd67;
	setp.lt.f64 	%p4, %fd68, %fd63;
	sub.f64 	%fd70, %fd155, %fd156;
	abs.f64 	%fd71, %fd70;
	setp.lt.f64 	%p5, %fd71, %fd63;
	and.pred  	%p6, %p4, %p5;
	and.pred  	%p7, %p6, %p3;
	@%p7 bra 	$L__BB0_23;
	ld.param.u64 	%rd106, [_Z44compute_fluxes_central_structure_cuda_singlelddddiPdPlS0_S_S_S_S_S0_S_S_S_S_S_S_S_S_S_S_S__param_9];
	cvta.to.global.u64 	%rd73, %rd106;
	mul.wide.u32 	%rd74, %r10, 8;
	add.s64 	%rd75, %rd73, %rd74;
	ld.global.f64 	%fd18, [%rd75];
	ld.global.f64 	%fd19, [%rd75+8];
	mul.f64 	%fd73, %fd5, %fd19;
	fma.rn.f64 	%fd20, %fd4, %fd18, %fd73;
	mul.f64 	%fd74, %fd5, %fd18;
	mul.f64 	%fd75, %fd4, %fd19;
	sub.f64 	%fd21, %fd74, %fd75;
	mul.f64 	%fd76, %fd153, %fd19;
	fma.rn.f64 	%fd22, %fd154, %fd18, %fd76;
	mul.f64 	%fd77, %fd153, %fd18;
	mul.f64 	%fd78, %fd154, %fd19;
	sub.f64 	%fd23, %fd77, %fd78;
	add.f64 	%fd79, %fd6, %fd156;
	mul.f64 	%fd24, %fd79, 0d3FE0000000000000;
	sub.f64 	%fd25, %fd3, %fd24;
	setp.geu.f64 	%p8, %fd25, %fd65;
	@%p8 bra 	$L__BB0_11;
	setp.lt.f64 	%p9, %fd25, %fd63;
	mov.f64 	%fd159, 0d0000000000000000;
	mov.f64 	%fd161, %fd159;
	@%p9 bra 	$L__BB0_10;
	ld.param.f64 	%fd150, [_Z44compute_fluxes_central_structure_cuda_singlelddddiPdPlS0_S_S_S_S_S0_S_S_S_S_S_S_S_S_S_S_S__param_3];
	div.rn.f64 	%fd81, %fd150, %fd25;
	add.f64 	%fd82, %fd25, %fd81;
	div.rn.f64 	%fd161, %fd20, %fd82;
	mov.f64 	%fd159, %fd25;
$L__BB0_10:
	mul.f64 	%fd160, %fd159, %fd161;
	bra.uni 	$L__BB0_12;
$L__BB0_11:
	div.rn.f64 	%fd161, %fd20, %fd25;
	mov.f64 	%fd159, %fd25;
	mov.f64 	%fd160, %fd20;
$L__BB0_12:
	sub.f64 	%fd34, %fd155, %fd24;
	setp.geu.f64 	%p10, %fd34, %fd65;
	@%p10 bra 	$L__BB0_16;
	setp.lt.f64 	%p11, %fd34, %fd63;
	mov.f64 	%fd164, 0d0000000000000000;
	mov.f64 	%fd166, %fd164;
	@%p11 bra 	$L__BB0_15;
	ld.param.f64 	%fd151, [_Z44compute_fluxes_central_structure_cuda_singlelddddiPdPlS0_S_S_S_S_S0_S_S_S_S_S_S_S_S_S_S_S__param_3];
	div.rn.f64 	%fd84, %fd151, %fd34;
	add.f64 	%fd85, %fd34, %fd84;
	div.rn.f64 	%fd166, %fd22, %fd85;
	mov.f64 	%fd164, %fd34;
$L__BB0_15:
	mul.f64 	%fd165, %fd164, %fd166;
	bra.uni 	$L__BB0_17;
$L__BB0_16:
	div.rn.f64 	%fd166, %fd22, %fd34;
	mov.f64 	%fd164, %fd34;
	mov.f64 	%fd165, %fd22;
$L__BB0_17:
	mul.f64 	%fd87, %fd62, %fd159;
	sqrt.rn.f64 	%fd88, %fd87;
	mul.f64 	%fd89, %fd62, %fd164;
	sqrt.rn.f64 	%fd90, %fd89;
	add.f64 	%fd91, %fd161, %fd88;
	add.f64 	%fd92, %fd166, %fd90;
	max.f64 	%fd93, %fd91, %fd92;
	setp.lt.f64 	%p12, %fd93, 0d0000000000000000;
	selp.f64 	%fd43, 0d0000000000000000, %fd93, %p12;
	sub.f64 	%fd94, %fd161, %fd88;
	sub.f64 	%fd95, %fd166, %fd90;
	min.f64 	%fd96, %fd94, %fd95;
	setp.gt.f64 	%p13, %fd96, 0d0000000000000000;
	selp.f64 	%fd44, 0d0000000000000000, %fd96, %p13;
	mul.f64 	%fd45, %fd159, %fd161;
	mul.f64 	%fd97, %fd160, %fd161;
	mul.f64 	%fd98, %fd1, %fd159;
	fma.rn.f64 	%fd46, %fd159, %fd98, %fd97;
	mul.f64 	%fd47, %fd161, %fd21;
	mul.f64 	%fd48, %fd164, %fd166;
	mul.f64 	%fd99, %fd165, %fd166;
	mul.f64 	%fd100, %fd1, %fd164;
	fma.rn.f64 	%fd49, %fd164, %fd100, %fd99;
	sub.f64 	%fd50, %fd43, %fd44;
	setp.lt.f64 	%p14, %fd50, %fd63;
	mov.f64 	%fd167, 0d0000000000000000;
	mov.f64 	%fd168, %fd167;
	mov.f64 	%fd169, %fd167;
	mov.f64 	%fd170, %fd167;
	@%p14 bra 	$L__BB0_19;
	mul.f64 	%fd101, %fd43, %fd44;
	rcp.rn.f64 	%fd102, %fd50;
	mul.f64 	%fd103, %fd43, %fd45;
	mul.f64 	%fd104, %fd44, %fd48;
	sub.f64 	%fd105, %fd103, %fd104;
	sub.f64 	%fd106, %fd155, %fd3;
	fma.rn.f64 	%fd107, %fd101, %fd106, %fd105;
	mul.f64 	%fd167, %fd102, %fd107;
	mul.f64 	%fd108, %fd43, %fd46;
	mul.f64 	%fd109, %fd44, %fd49;
	sub.f64 	%fd110, %fd108, %fd109;
	sub.f64 	%fd111, %fd22, %fd20;
	fma.rn.f64 	%fd112, %fd101, %fd111, %fd110;
	mul.f64 	%fd113, %fd102, %fd112;
	mul.f64 	%fd114, %fd43, %fd47;
	mul.f64 	%fd115, %fd166, %fd23;
	mul.f64 	%fd116, %fd44, %fd115;
	sub.f64 	%fd117, %fd114, %fd116;
	sub.f64 	%fd118, %fd23, %fd21;
	fma.rn.f64 	%fd119, %fd101, %fd118, %fd117;
	mul.f64 	%fd120, %fd102, %fd119;
	abs.f64 	%fd121, %fd43;
	abs.f64 	%fd122, %fd44;
	max.f64 	%fd170, %fd121, %fd122;
	mul.f64 	%fd123, %fd18, %fd113;
	mul.f64 	%fd124, %fd19, %fd120;
	sub.f64 	%fd168, %fd123, %fd124;
	mul.f64 	%fd125, %fd18, %fd120;
	fma.rn.f64 	%fd169, %fd19, %fd113, %fd125;
$L__BB0_19:
	ld.param.u64 	%rd118, [_Z44compute_fluxes_central_structure_cuda_singlelddddiPdPlS0_S_S_S_S_S0_S_S_S_S_S_S_S_S_S_S_S__param_23];
	ld.param.u64 	%rd116, [_Z44compute_fluxes_central_structure_cuda_singlelddddiPdPlS0_S_S_S_S_S0_S_S_S_S_S_S_S_S_S_S_S__param_22];
	ld.param.u64 	%rd114, [_Z44compute_fluxes_central_structure_cuda_singlelddddiPdPlS0_S_S_S_S_S0_S_S_S_S_S_S_S_S_S_S_S__param_21];
	ld.param.u64 	%rd110, [_Z44compute_fluxes_central_structure_cuda_singlelddddiPdPlS0_S_S_S_S_S0_S_S_S_S_S_S_S_S_S_S_S__param_13];
	ld.global.f64 	%fd126, [%rd128];
	mul.f64 	%fd127, %fd126, %fd167;
	mul.f64 	%fd128, %fd126, %fd168;
	mul.f64 	%fd129, %fd126, %fd169;
	cvta.to.global.u64 	%rd76, %rd114;
	shl.b64 	%rd77, %rd121, 3;
	add.s64 	%rd78, %rd76, %rd77;
	ld.global.f64 	%fd130, [%rd78];
	sub.f64 	%fd131, %fd130, %fd127;
	st.global.f64 	[%rd78], %fd131;
	cvta.to.global.u64 	%rd79, %rd116;
	add.s64 	%rd80, %rd79, %rd77;
	ld.global.f64 	%fd132, [%rd80];
	sub.f64 	%fd133, %fd132, %fd128;
	st.global.f64 	[%rd80], %fd133;
	cvta.to.global.u64 	%rd81, %rd118;
	add.s64 	%rd82, %rd81, %rd77;
	ld.global.f64 	%fd134, [%rd82];
	sub.f64 	%fd135, %fd134, %fd129;
	st.global.f64 	[%rd82], %fd135;
	cvta.to.global.u64 	%rd83, %rd110;
	add.s64 	%rd84, %rd83, %rd77;
	ld.global.u64 	%rd85, [%rd84];
	setp.ne.s64 	%p15, %rd85, 1;
	setp.leu.f64 	%p16, %fd170, %fd63;
	or.pred  	%p17, %p16, %p15;
	@%p17 bra 	$L__BB0_22;
	ld.param.u64 	%rd108, [_Z44compute_fluxes_central_structure_cuda_singlelddddiPdPlS0_S_S_S_S_S0_S_S_S_S_S_S_S_S_S_S_S__param_11];
	ld.param.u64 	%rd103, [_Z44compute_fluxes_central_structure_cuda_singlelddddiPdPlS0_S_S_S_S_S0_S_S_S_S_S_S_S_S_S_S_S__param_6];
	cvta.to.global.u64 	%rd86, %rd103;
	add.s64 	%rd21, %rd86, %rd77;
	ld.global.f64 	%fd136, [%rd21];
	cvta.to.global.u64 	%rd22, %rd108;
	add.s64 	%rd88, %rd22, %rd77;
	ld.global.f64 	%fd137, [%rd88];
	div.rn.f64 	%fd138, %fd137, %fd170;
	min.f64 	%fd59, %fd136, %fd138;
	st.global.f64 	[%rd21], %fd59;
	setp.lt.s32 	%p18, %r4, 0;
	@%p18 bra 	$L__BB0_22;
	shl.b64 	%rd89, %rd20, 3;
	and.b64  	%rd90, %rd89, 17179869176;
	add.s64 	%rd91, %rd22, %rd90;
	ld.global.f64 	%fd139, [%rd91];
	div.rn.f64 	%fd140, %fd139, %fd170;
	min.f64 	%fd141, %fd59, %fd140;
	st.global.f64 	[%rd21], %fd141;
$L__BB0_22:
	max.f64 	%fd171, %fd171, %fd170;
$L__BB0_23:
	add.s32 	%r11, %r11, 1;
	add.s32 	%r10, %r10, 2;
	add.s64 	%rd128, %rd128, 8;
	add.s64 	%rd127, %rd127, 8;
	add.s64 	%rd126, %rd126, 8;
	add.s64 	%rd125, %rd125, 8;
	add.s64 	%rd124, %rd124, 8;
	add.s64 	%rd123, %rd123, 8;
	add.s64 	%rd122, %rd122, 8;
	setp.ne.s32 	%p19, %r11, 3;
	@%p19 bra 	$L__BB0_3;
	ld.param.u64 	%rd120, [_Z44compute_fluxes_central_structure_cuda_singlelddddiPdPlS0_S_S_S_S_S0_S_S_S_S_S_S_S_S_S_S_S__param_24];
	ld.param.u64 	%rd119, [_Z44compute_fluxes_central_structure_cuda_singlelddddiPdPlS0_S_S_S_S_S0_S_S_S_S_S_S_S_S_S_S_S__param_23];
	ld.param.u64 	%rd117, [_Z44compute_fluxes_central_structure_cuda_singlelddddiPdPlS0_S_S_S_S_S0_S_S_S_S_S_S_S_S_S_S_S__param_22];
	ld.param.u64 	%rd115, [_Z44compute_fluxes_central_structure_cuda_singlelddddiPdPlS0_S_S_S_S_S0_S_S_S_S_S_S_S_S_S_S_S__param_21];
	ld.param.u64 	%rd109, [_Z44compute_fluxes_central_structure_cuda_singlelddddiPdPlS0_S_S_S_S_S0_S_S_S_S_S_S_S_S_S_S_S__param_12];
	cvta.to.global.u64 	%rd92, %rd109;
	shl.b64 	%rd93, %rd121, 3;
	add.s64 	%rd94, %rd92, %rd93;
	ld.global.f64 	%fd142, [%rd94];
	rcp.rn.f64 	%fd143, %fd142;
	cvta.to.global.u64 	%rd95, %rd115;
	add.s64 	%rd96, %rd95, %rd93;
	ld.global.f64 	%fd144, [%rd96];
	mul.f64 	%fd145, %fd144, %fd143;
	st.global.f64 	[%rd96], %fd145;
	cvta.to.global.u64 	%rd97, %rd117;
	add.s64 	%rd98, %rd97, %rd93;
	ld.global.f64 	%fd146, [%rd98];
	mul.f64 	%fd147, %fd143, %fd146;
	st.global.f64 	[%rd98], %fd147;
	cvta.to.global.u64 	%rd99, %rd119;
	add.s64 	%rd100, %rd99, %rd93;
	ld.global.f64 	%fd148, [%rd100];
	mul.f64 	%fd149, %fd143, %fd148;
	st.global.f64 	[%rd100], %fd149;
	cvta.to.global.u64 	%rd101, %rd120;
	add.s64 	%rd102, %rd101, %rd93;
	st.global.f64 	[%rd102], %fd171;
	add.s64 	%rd121, %rd121, 1;
	setp.gt.s64 	%p20, %rd31, %rd121;
	@%p20 bra 	$L__BB0_2;
$L__BB0_25:
	ret;

}


// ===== COMPILED SASS (sm_100) =====

	.target	sm_100

	.elftype	@"ET_EXEC"


//--------------------- .note.nv.tkinfo           --------------------------
	.section	.note.nv.tkinfo,"",@"SHT_NOTE"
	.sectionflags	@"SHF_NOTE_NV_TKINFO"
	.tkinfo
        /*0018*/ 	.word	0x00000002
        /*0030*/ 	.string	""
        /*0030*/ 	.string	"ptxas"
        /*0030*/ 	.string	"Cuda compilation tools, release 13.0, V13.0.88"
        /*0030*/ 	.string	"Build cuda_13.0.r13.0/compiler.36424714_0"
        /*0030*/ 	.string	"-arch sm_100 -m 64 "



//--------------------- .note.nv.cuinfo           --------------------------
	.section	.note.nv.cuinfo,"",@"SHT_NOTE"
	.sectionflags	@"SHF_NOTE_NV_CUINFO"
        /*0018*/ 	.short	0x0002
        /*001a*/ 	.short	0x0064
        /*001c*/ 	.short	0x0082
	.zero		2


//--------------------- .nv.info                  --------------------------
	.section	.nv.info,"",@"SHT_CUDA_INFO"
	.align	4


	//----- nvinfo : EIATTR_REGCOUNT
	.align		4
        /*0000*/ 	.byte	0x04, 0x2f
        /*0002*/ 	.short	(.L_1 - .L_0)
	.align		4
.L_0:
        /*0004*/ 	.word	index@(_Z44compute_fluxes_central_structure_cuda_singlelddddiPdPlS0_S_S_S_S_S0_S_S_S_S_S_S_S_S_S_S_S_)
        /*0008*/ 	.word	0x00000036


	//----- nvinfo : EIATTR_FRAME_SIZE
	.align		4
.L_1:
        /*000c*/ 	.byte	0x04, 0x11
        /*000e*/ 	.short	(.L_3 - .L_2)
	.align		4
.L_2:
        /*0010*/ 	.word	index@($__internal_2_$__cuda_sm20_dsqrt_rn_f64_mediumpath_v1)
        /*0014*/ 	.word	0x00000000


	//----- nvinfo : EIATTR_FRAME_SIZE
	.align		4
.L_3:
        /*0018*/ 	.byte	0x04, 0x11
        /*001a*/ 	.short	(.L_5 - .L_4)
	.align		4
.L_4:
        /*001c*/ 	.word	index@($__internal_1_$__cuda_sm20_div_rn_f64_full)
        /*0020*/ 	.word	0x00000000


	//----- nvinfo : EIATTR_FRAME_SIZE
	.align		4
.L_5:
        /*0024*/ 	.byte	0x04, 0x11
        /*0026*/ 	.short	(.L_7 - .L_6)
	.align		4
.L_6:
        /*0028*/ 	.word	index@($__internal_0_$__cuda_sm20_dblrcp_rn_slowpath_v3)
        /*002c*/ 	.word	0x00000000


	//----- nvinfo : EIATTR_FRAME_SIZE
	.align		4
.L_7:
        /*0030*/ 	.byte	0x04, 0x11
        /*0032*/ 	.short	(.L_9 - .L_8)
	.align		4
.L_8:
        /*0034*/ 	.word	index@(_Z44compute_fluxes_central_structure_cuda_singlelddddiPdPlS0_S_S_S_S_S0_S_S_S_S_S_S_S_S_S_S_S_)
        /*0038*/ 	.word	0x00000000


	//----- nvinfo : EIATTR_MIN_STACK_SIZE
	.align		4
.L_9:
        /*003c*/ 	.byte	0x04, 0x12
        /*003e*/ 	.short	(.L_11 - .L_10)
	.align		4
.L_10:
        /*0040*/ 	.word	index@(_Z44compute_fluxes_central_structure_cuda_singlelddddiPdPlS0_S_S_S_S_S0_S_S_S_S_S_S_S_S_S_S_S_)
        /*0044*/ 	.word	0x00000000
.L_11:


//--------------------- .nv.compat                --------------------------
	.section	.nv.compat,"",@"SHT_CUDA_COMPAT_INFO"
	.align	4
        /*0000*/ 	.byte	0x02, 0x09, 0x00, 0x00, 0x02, 0x02, 0x01, 0x00, 0x02, 0x05, 0x05, 0x00, 0x03, 0x07, 0x01, 0x01
        /*0010*/ 	.byte	0x02, 0x03, 0x00, 0x00, 0x02, 0x06, 0x01, 0x00, 0x04, 0x0b, 0x08, 0x00, 0x01, 0x00, 0x00, 0x00
        /*0020*/ 	.byte	0x00, 0x00, 0x00, 0x00


//--------------------- .nv.info._Z44compute_fluxes_central_structure_cuda_singlelddddiPdPlS0_S_S_S_S_S0_S_S_S_S_S_S_S_S_S_S_S_ --------------------------
	.section	.nv.info._Z44compute_fluxes_central_structure_cuda_singlelddddiPdPlS0_S_S_S_S_S0_S_S_S_S_S_S_S_S_S_S_S_,"",@"SHT_CUDA_INFO"
	.sectionflags	@""
	.align	4


	//----- nvinfo : EIATTR_CUDA_API_VERSION
	.align		4
        /*0000*/ 	.byte	0x04, 0x37
        /*0002*/ 	.short	(.L_13 - .L_12)
.L_12:
        /*0004*/ 	.word	0x00000082


	//----- nvinfo : EIATTR_KPARAM_INFO
	.align		4
.L_13:
        /*0008*/ 	.byte	0x04, 0x17
        /*000a*/ 	.short	(.L_15 - .L_14)
.L_14:
        /*000c*/ 	.word	0x00000000
        /*0010*/ 	.short	0x0018
        /*0012*/ 	.short	0x00c0
        /*0014*/ 	.byte	0x00, 0xf5, 0x21, 0x00


	//----- nvinfo : EIATTR_KPARAM_INFO
	.align		4
.L_15:
        /*0018*/ 	.byte	0x04, 0x17
        /*001a*/ 	.short	(.L_17 - .L_16)
.L_16:
        /*001c*/ 	.word	0x00000000
        /*0020*/ 	.short	0x0017
        /*0022*/ 	.short	0x00b8
        /*0024*/ 	.byte	0x00, 0xf5, 0x21, 0x00


	//----- nvinfo : EIATTR_KPARAM_INFO
	.align		4
.L_17:
        /*0028*/ 	.byte	0x04, 0x17
        /*002a*/ 	.short	(.L_19 - .L_18)
.L_18:
        /*002c*/ 	.word	0x00000000
        /*0030*/ 	.short	0x0016
        /*0032*/ 	.short	0x00b0
        /*0034*/ 	.byte	0x00, 0xf5, 0x21, 0x00


	//----- nvinfo : EIATTR_KPARAM_INFO
	.align		4
.L_19:
        /*0038*/ 	.byte	0x04, 0x17
        /*003a*/ 	.short	(.L_21 - .L_20)
.L_20:
        /*003c*/ 	.word	0x00000000
        /*0040*/ 	.short	0x0015
        /*0042*/ 	.short	0x00a8
        /*0044*/ 	.byte	0x00, 0xf5, 0x21, 0x00


	//----- nvinfo : EIATTR_KPARAM_INFO
	.align		4
.L_21:
        /*0048*/ 	.byte	0x04, 0x17
        /*004a*/ 	.short	(.L_23 - .L_22)
.L_22:
        /*004c*/ 	.word	0x00000000
        /*0050*/ 	.short	0x0014
        /*0052*/ 	.short	0x00a0
        /*0054*/ 	.byte	0x00, 0xf5, 0x21, 0x00


	//----- nvinfo : EIATTR_KPARAM_INFO
	.align		4
.L_23:
        /*0058*/ 	.byte	0x04, 0x17
        /*005a*/ 	.short	(.L_25 - .L_24)
.L_24:
        /*005c*/ 	.word	0x00000000
        /*0060*/ 	.short	0x0013
        /*0062*/ 	.short	0x0098
        /*0064*/ 	.byte	0x00, 0xf5, 0x21, 0x00


	//----- nvinfo : EIATTR_KPARAM_INFO
	.align		4
.L_25:
        /*0068*/ 	.byte	0x04, 0x17
        /*006a*/ 	.short	(.L_27 - .L_26)
.L_26:
        /*006c*/ 	.word	0x00000000
        /*0070*/ 	.short	0x0012
        /*0072*/ 	.short	0x0090
        /*0074*/ 	.byte	0x00, 0xf5, 0x21, 0x00


	//----- nvinfo : EIATTR_KPARAM_INFO
	.align		4
.L_27:
        /*0078*/ 	.byte	0x04, 0x17
        /*007a*/ 	.short	(.L_29 - .L_28)
.L_28:
        /*007c*/ 	.word	0x00000000
        /*0080*/ 	.short	0x0011
        /*0082*/ 	.short	0x0088
        /*0084*/ 	.byte	0x00, 0xf5, 0x21, 0x00


	//----- nvinfo : EIATTR_KPARAM_INFO
	.align		4
.L_29:
        /*0088*/ 	.byte	0x04, 0x17
        /*008a*/ 	.short	(.L_31 - .L_30)
.L_30:
        /*008c*/ 	.word	0x00000000
        /*0090*/ 	.short	0x0010
        /*0092*/ 	.short	0x0080
        /*0094*/ 	.byte	0x00, 0xf5, 0x21, 0x00


	//----- nvinfo : EIATTR_KPARAM_INFO
	.align		4
.L_31:
        /*0098*/ 	.byte	0x04, 0x17
        /*009a*/ 	.short	(.L_33 - .L_32)
.L_32:
        /*009c*/ 	.word	0x00000000
        /*00a0*/ 	.short	0x000f
        /*00a2*/ 	.short	0x0078
        /*00a4*/ 	.byte	0x00, 0xf5, 0x21, 0x00


	//----- nvinfo : EIATTR_KPARAM_INFO
	.align		4
.L_33:
        /*00a8*/ 	.byte	0x04, 0x17
        /*00aa*/ 	.short	(.L_35 - .L_34)
.L_34:
        /*00ac*/ 	.word	0x00000000
        /*00b0*/ 	.short	0x000e
        /*00b2*/ 	.short	0x0070
        /*00b4*/ 	.byte	0x00, 0xf5, 0x21, 0x00


	//----- nvinfo : EIATTR_KPARAM_INFO
	.align		4
.L_35:
        /*00b8*/ 	.byte	0x04, 0x17
        /*00ba*/ 	.short	(.L_37 - .L_36)
.L_36:
        /*00bc*/ 	.word	0x00000000
        /*00c0*/ 	.short	0x000d
        /*00c2*/ 	.short	0x0068
        /*00c4*/ 	.byte	0x00, 0xf5, 0x21, 0x00


	//----- nvinfo : EIATTR_KPARAM_INFO
	.align		4
.L_37:
        /*00c8*/ 	.byte	0x04, 0x17
        /*00ca*/ 	.short	(.L_39 - .L_38)
.L_38:
        /*00cc*/ 	.word	0x00000000
        /*00d0*/ 	.short	0x000c
        /*00d2*/ 	.short	0x0060
        /*00d4*/ 	.byte	0x00, 0xf5, 0x21, 0x00


	//----- nvinfo : EIATTR_KPARAM_INFO
	.align		4
.L_39:
        /*00d8*/ 	.byte	0x04, 0x17
        /*00da*/ 	.short	(.L_41 - .L_40)
.L_40:
        /*00dc*/ 	.word	0x00000000
        /*00e0*/ 	.short	0x000b
        /*00e2*/ 	.short	0x0058
        /*00e4*/ 	.byte	0x00, 0xf5, 0x21, 0x00


	//----- nvinfo : EIATTR_KPARAM_INFO
	.align		4
.L_41:
        /*00e8*/ 	.byte	0x04, 0x17
        /*00ea*/ 	.short	(.L_43 - .L_42)
.L_42:
        /*00ec*/ 	.word	0x00000000
        /*00f0*/ 	.short	0x000a
        /*00f2*/ 	.short	0x0050
        /*00f4*/ 	.byte	0x00, 0xf5, 0x21, 0x00


	//----- nvinfo : EIATTR_KPARAM_INFO
	.align		4
.L_43:
        /*00f8*/ 	.byte	0x04, 0x17
        /*00fa*/ 	.short	(.L_45 - .L_44)
.L_44:
        /*00fc*/ 	.word	0x00000000
        /*0100*/ 	.short	0x0009
        /*0102*/ 	.short	0x0048
        /*0104*/ 	.byte	0x00, 0xf5, 0x21, 0x00


	//----- nvinfo : EIATTR_KPARAM_INFO
	.align		4
.L_45:
        /*0108*/ 	.byte	0x04, 0x17
        /*010a*/ 	.short	(.L_47 - .L_46)
.L_46:
        /*010c*/ 	.word	0x00000000
        /*0110*/ 	.short	0x0008
        /*0112*/ 	.short	0x0040
        /*0114*/ 	.byte	0x00, 0xf5, 0x21, 0x00


	//----- nvinfo : EIATTR_KPARAM_INFO
	.align		4
.L_47:
        /*0118*/ 	.byte	0x04, 0x17
        /*011a*/ 	.short	(.L_49 - .L_48)
.L_48:
        /*011c*/ 	.word	0x00000000
        /*0120*/ 	.short	0x0007
        /*0122*/ 	.short	0x0038
        /*0124*/ 	.byte	0x00, 0xf5, 0x21, 0x00


	//----- nvinfo : EIATTR_KPARAM_INFO
	.align		4
.L_49:
        /*0128*/ 	.byte	0x04, 0x17
        /*012a*/ 	.short	(.L_51 - .L_50)
.L_50:
        /*012c*/ 	.word	0x00000000
        /*0130*/ 	.short	0x0006
        /*0132*/ 	.short	0x0030
        /*0134*/ 	.byte	0x00, 0xf5, 0x21, 0x00


	//----- nvinfo : EIATTR_KPARAM_INFO
	.align		4
.L_51:
        /*0138*/ 	.byte	0x04, 0x17
        /*013a*/ 	.short	(.L_53 - .L_52)
.L_52:
        /*013c*/ 	.word	0x00000000
        /*0140*/ 	.short	0x0005
        /*0142*/ 	.short	0x0028
        /*0144*/ 	.byte	0x00, 0xf0, 0x11, 0x00


	//----- nvinfo : EIATTR_KPARAM_INFO
	.align		4
.L_53:
        /*0148*/ 	.byte	0x04, 0x17
        /*014a*/ 	.short	(.L_55 - .L_54)
.L_54:
        /*014c*/ 	.word	0x00000000
        /*0150*/ 	.short	0x0004
        /*0152*/ 	.short	0x0020
        /*0154*/ 	.byte	0x00, 0xf0, 0x21, 0x00


	//----- nvinfo : EIATTR_KPARAM_INFO
	.align		4
.L_55:
        /*0158*/ 	.byte	0x04, 0x17
        /*015a*/ 	.short	(.L_57 - .L_56)
.L_56:
        /*015c*/ 	.word	0x00000000
        /*0160*/ 	.short	0x0003
        /*0162*/ 	.short	0x0018
        /*0164*/ 	.byte	0x00, 0xf0, 0x21, 0x00


	//----- nvinfo : EIATTR_KPARAM_INFO
	.align		4
.L_57:
        /*0168*/ 	.byte	0x04, 0x17
        /*016a*/ 	.short	(.L_59 - .L_58)
.L_58:
        /*016c*/ 	.word	0x00000000
        /*0170*/ 	.short	0x0002
        /*0172*/ 	.short	0x0010
        /*0174*/ 	.byte	0x00, 0xf0, 0x21, 0x00


	//----- nvinfo : EIATTR_KPARAM_INFO
	.align		4
.L_59:
        /*0178*/ 	.byte	0x04, 0x17
        /*017a*/ 	.short	(.L_61 - .L_60)
.L_60:
        /*017c*/ 	.word	0x00000000
        /*0180*/ 	.short	0x0001
        /*0182*/ 	.short	0x0008
        /*0184*/ 	.byte	0x00, 0xf0, 0x21, 0x00


	//----- nvinfo : EIATTR_KPARAM_INFO
	.align		4
.L_61:
        /*0188*/ 	.byte	0x04, 0x17
        /*018a*/ 	.short	(.L_63 - .L_62)
.L_62:
        /*018c*/ 	.word	0x00000000
        /*0190*/ 	.short	0x0000
        /*0192*/ 	.short	0x0000
        /*0194*/ 	.byte	0x00, 0xf0, 0x21, 0x00


	//----- nvinfo : EIATTR_SPARSE_MMA_MASK
	.align		4
.L_63:
        /*0198*/ 	.byte	0x03, 0x50
        /*019a*/ 	.short	0x0000


	//----- nvinfo : EIATTR_MAXREG_COUNT
	.align		4
        /*019c*/ 	.byte	0x03, 0x1b
        /*019e*/ 	.short	0x00ff


	//----- nvinfo : EIATTR_MERCURY_ISA_VERSION
	.align		4
        /*01a0*/ 	.byte	0x03, 0x5f
        /*01a2*/ 	.short	0x0101


	//----- nvinfo : EIATTR_VRC_CTA_INIT_COUNT
	.align		4
        /*01a4*/ 	.byte	0x02, 0x4a
	.zero		1
	.zero		1


	//----- nvinfo : EIATTR_EXIT_INSTR_OFFSETS
	.align		4
        /*01a8*/ 	.byte	0x04, 0x1c
        /*01aa*/ 	.short	(.L_65 - .L_64)


	//   ....[0]....
.L_64:
        /*01ac*/ 	.word	0x00000040


	//   ....[1]....
        /*01b0*/ 	.word	0x00002510


	//----- nvinfo : EIATTR_CRS_STACK_SIZE
	.align		4
.L_65:
        /*01b4*/ 	.byte	0x04, 0x1e
        /*01b6*/ 	.short	(.L_67 - .L_66)
.L_66:
        /*01b8*/ 	.word	0x00000000


	//----- nvinfo : EIATTR_CBANK_PARAM_SIZE
	.align		4
.L_67:
        /*01bc*/ 	.byte	0x03, 0x19
        /*01be*/ 	.short	0x00c8


	//----- nvinfo : EIATTR_PARAM_CBANK
	.align		4
        /*01c0*/ 	.byte	0x04, 0x0a
        /*01c2*/ 	.short	(.L_69 - .L_68)
	.align		4
.L_68:
        /*01c4*/ 	.word	index@(.nv.constant0._Z44compute_fluxes_central_structure_cuda_singlelddddiPdPlS0_S_S_S_S_S0_S_S_S_S_S_S_S_S_S_S_S_)
        /*01c8*/ 	.short	0x0380
        /*01ca*/ 	.short	0x00c8


	//----- nvinfo : EIATTR_SW_WAR
	.align		4
.L_69:
        /*01cc*/ 	.byte	0x04, 0x36
        /*01ce*/ 	.short	(.L_71 - .L_70)
.L_70:
        /*01d0*/ 	.word	0x00000008
.L_71:


//--------------------- .nv.callgraph             --------------------------
	.section	.nv.callgraph,"",@"SHT_CUDA_CALLGRAPH"
	.align	4
	.sectionentsize	8
	.align		4
        /*0000*/ 	.word	0x00000000
	.align		4
        /*0004*/ 	.word	0xffffffff
	.align		4
        /*0008*/ 	.word	0x00000000
	.align		4
        /*000c*/ 	.word	0xfffffffe
	.align		4
        /*0010*/ 	.word	0x00000000
	.align		4
        /*0014*/ 	.word	0xfffffffd
	.align		4
        /*0018*/ 	.word	0x00000000
	.align		4
        /*001c*/ 	.word	0xfffffffc


//--------------------- .text._Z44compute_fluxes_central_structure_cuda_singlelddddiPdPlS0_S_S_S_S_S0_S_S_S_S_S_S_S_S_S_S_S_ --------------------------
	.section	.text._Z44compute_fluxes_central_structure_cuda_singlelddddiPdPlS0_S_S_S_S_S0_S_S_S_S_S_S_S_S_S_S_S_,"ax",@progbits
	.align	128
        .global         _Z44compute_fluxes_central_structure_cuda_singlelddddiPdPlS0_S_S_S_S_S0_S_S_S_S_S_S_S_S_S_S_S_
        .type           _Z44compute_fluxes_central_structure_cuda_singlelddddiPdPlS0_S_S_S_S_S0_S_S_S_S_S_S_S_S_S_S_S_,@function
        .size           _Z44compute_fluxes_central_structure_cuda_singlelddddiPdPlS0_S_S_S_S_S0_S_S_S_S_S_S_S_S_S_S_S_,(.L_x_38 - _Z44compute_fluxes_central_structure_cuda_singlelddddiPdPlS0_S_S_S_S_S0_S_S_S_S_S_S_S_S_S_S_S_)
        .other          _Z44compute_fluxes_central_structure_cuda_singlelddddiPdPlS0_S_S_S_S_S0_S_S_S_S_S_S_S_S_S_S_S_,@"STO_CUDA_ENTRY STV_DEFAULT"
_Z44compute_fluxes_central_structure_cuda_singlelddddiPdPlS0_S_S_S_S_S0_S_S_S_S_S_S_S_S_S_S_S_:
.text._Z44compute_fluxes_central_structure_cuda_singlelddddiPdPlS0_S_S_S_S_S0_S_S_S_S_S_S_S_S_S_S_S_:
[----:B------:R-:W-:Y:S08]  /*0000*/  LDC R1, c[0x0][0x37c] ;  /* 0x0000df00ff017b82 */ /* 0x000ff00000000800 */
[----:B------:R-:W0:Y:S02]  /*0010*/  LDC.64 R2, c[0x0][0x380] ;  /* 0x0000e000ff027b82 */ /* 0x000e240000000a00 */
[----:B0-----:R-:W-:-:S04]  /*0020*/  ISETP.GE.U32.AND P0, PT, R2, 0x1, PT ;  /* 0x000000010200780c */ /* 0x001fc80003f06070 */
[----:B------:R-:W-:-:S13]  /*0030*/  ISETP.GE.AND.EX P0, PT, R3, RZ, PT, P0 ;  /* 0x000000ff0300720c */ /* 0x000fda0003f06300 */
[----:B------:R-:W-:Y:S05]  /*0040*/  @!P0 EXIT ;  /* 0x000000000000894d */ /* 0x000fea0003800000 */
[----:B------:R-:W0:Y:S01]  /*0050*/  LDC.64 R32, c[0x0][0x388] ;  /* 0x0000e200ff207b82 */ /* 0x000e220000000a00 */
[----:B------:R-:W1:Y:S01]  /*0060*/  LDCU.64 UR22, c[0x0][0x358] ;  /* 0x00006b00ff1677ac */ /* 0x000e620008000a00 */
[----:B------:R-:W-:Y:S01]  /*0070*/  UMOV UR5, URZ ;  /* 0x000000ff00057c82 */ /* 0x000fe20008000000 */
[----:B------:R-:W-:Y:S01]  /*0080*/  UMOV UR4, URZ ;  /* 0x000000ff00047c82 */ /* 0x000fe20008000000 */
[----:B01----:R-:W-:-:S11]  /*0090*/  DMUL R32, R32, 0.5 ;  /* 0x3fe0000020207828 */ /* 0x003fd60000000000 */
.L_x_23:
[----:B------:R-:W0:Y:S01]  /*00a0*/  LDCU.128 UR12, c[0x0][0x400] ;  /* 0x00008000ff0c77ac */ /* 0x000e220008000c00 */
[----:B--2---:R-:W-:Y:S01]  /*00b0*/  CS2R R30, SRZ ;  /* 0x00000000001e7805 */ /* 0x004fe2000001ff00 */
[----:B------:R-:W1:Y:S01]  /*00c0*/  LDCU.128 UR8, c[0x0][0x3f0] ;  /* 0x00007e00ff0877ac */ /* 0x000e620008000c00 */
[----:B------:R-:W2:Y:S01]  /*00d0*/  LDCU.64 UR16, c[0x0][0x3d0] ;  /* 0x00007a00ff1077ac */ /* 0x000ea20008000a00 */
[----:B------:R-:W3:Y:S01]  /*00e0*/  LDCU.64 UR18, c[0x0][0x3c0] ;  /* 0x00007800ff1277ac */ /* 0x000ee20008000a00 */
[----:B------:R-:W4:Y:S01]  /*00f0*/  LDCU.64 UR20, c[0x0][0x3b8] ;  /* 0x00007700ff1477ac */ /* 0x000f220008000a00 */
[----:B------:R-:W-:Y:S02]  /*0100*/  UIMAD UR7, UR5, 0x6, URZ ;  /* 0x00000006050778a4 */ /* 0x000fe4000f8e02ff */
[----:B0-----:R-:W-:Y:S02]  /*0110*/  UIMAD.WIDE.U32 UR14, UR5, 0x18, UR14 ;  /* 0x00000018050e78a5 */ /* 0x001fe4000f8e000e */
[----:B------:R-:W-:-:S02]  /*0120*/  UIMAD.WIDE.U32 UR12, UR5, 0x18, UR12 ;  /* 0x00000018050c78a5 */ /* 0x000fc4000f8e000c */
[----:B------:R-:W-:Y:S01]  /*0130*/  IMAD.U32 R0, RZ, RZ, UR7 ;  /* 0x00000007ff007e24 */ /* 0x000fe2000f8e00ff */
[----:B-1----:R-:W-:Y:S02]  /*0140*/  UIMAD.WIDE.U32 UR10, UR5, 0x18, UR10 ;  /* 0x00000018050a78a5 */ /* 0x002fe4000f8e000a */
[----:B------:R-:W-:Y:S01]  /*0150*/  UIMAD.WIDE.U32 UR8, UR5, 0x18, UR8 ;  /* 0x00000018050878a5 */ /* 0x000fe2000f8e0008 */
[----:B------:R-:W-:Y:S01]  /*0160*/  UMOV UR6, URZ ;  /* 0x000000ff00067c82 */ /* 0x000fe20008000000 */
[----:B------:R-:W0:Y:S01]  /*0170*/  LDCU.64 UR50, c[0x0][0x390] ;  /* 0x00007200ff3277ac */ /* 0x000e220008000a00 */
[----:B------:R-:W1:Y:S01]  /*0180*/  LDCU.64 UR48, c[0x0][0x388] ;  /* 0x00007100ff3077ac */ /* 0x000e620008000a00 */
[----:B------:R-:W0:Y:S01]  /*0190*/  LDCU.64 UR46, c[0x0][0x3a0] ;  /* 0x00007400ff2e77ac */ /* 0x000e220008000a00 */
[----:B------:R-:W0:Y:S01]  /*01a0*/  LDCU.64 UR44, c[0x0][0x398] ;  /* 0x00007300ff2c77ac */ /* 0x000e220008000a00 */
[----:B------:R-:W0:Y:S01]  /*01b0*/  LDCU UR53, c[0x0][0x3a8] ;  /* 0x00007500ff3577ac */ /* 0x000e220008000800 */
[----:B------:R-:W0:Y:S01]  /*01c0*/  LDCU.64 UR42, c[0x0][0x428] ;  /* 0x00008500ff2a77ac */ /* 0x000e220008000a00 */
[----:B------:R-:W0:Y:S01]  /*01d0*/  LDCU.64 UR40, c[0x0][0x3d8] ;  /* 0x00007b00ff2877ac */ /* 0x000e220008000a00 */
[----:B------:R-:W0:Y:S01]  /*01e0*/  LDCU.64 UR38, c[0x0][0x3e8] ;  /* 0x00007d00ff2677ac */ /* 0x000e220008000a00 */
[----:B------:R-:W0:Y:S01]  /*01f0*/  LDCU.64 UR36, c[0x0][0x3b0] ;  /* 0x00007600ff2477ac */ /* 0x000e220008000a00 */
[----:B------:R-:W0:Y:S01]  /*0200*/  LDCU.128 UR28, c[0x0][0x430] ;  /* 0x00008600ff1c77ac */ /* 0x000e220008000c00 */
[----:B------:R-:W0:Y:S01]  /*0210*/  LDCU.128 UR24, c[0x0][0x3f0] ;  /* 0x00007e00ff1877ac */ /* 0x000e220008000c00 */
[----:B--2---:R-:W-:-:S02]  /*0220*/  UIMAD.WIDE.U32 UR16, UR5, 0x18, UR16 ;  /* 0x00000018051078a5 */ /* 0x004fc4000f8e0010 */
[----:B---3--:R-:W-:Y:S02]  /*0230*/  UIMAD.WIDE.U32 UR18, UR5, 0x18, UR18 ;  /* 0x00000018051278a5 */ /* 0x008fe4000f8e0012 */
[----:B----4-:R-:W-:Y:S01]  /*0240*/  UIMAD.WIDE.U32 UR20, UR5, 0x18, UR20 ;  /* 0x00000018051478a5 */ /* 0x010fe2000f8e0014 */
[----:B------:R-:W2:Y:S11]  /*0250*/  LDCU.128 UR32, c[0x0][0x400] ;  /* 0x00008000ff2077ac */ /* 0x000eb60008000c00 */
.L_x_21:
[----:B------:R-:W-:Y:S01]  /*0260*/  IMAD.U32 R28, RZ, RZ, UR20 ;  /* 0x00000014ff1c7e24 */ /* 0x000fe2000f8e00ff */
[----:B------:R-:W3:Y:S01]  /*0270*/  LDC.64 R24, c[0x0][0x410] ;  /* 0x00010400ff187b82 */ /* 0x000ee20000000a00 */
[----:B------:R-:W-:-:S06]  /*0280*/  IMAD.U32 R29, RZ, RZ, UR21 ;  /* 0x00000015ff1d7e24 */ /* 0x000fcc000f8e00ff */
[----:B------:R-:W4:Y:S01]  /*0290*/  LDG.E.64 R28, desc[UR22][R28.64] ;  /* 0x000000161c1c7981 */ /* 0x000f22000c1e1b00 */
[----:B------:R-:W1:Y:S01]  /*02a0*/  LDC.64 R14, c[0x0][0x418] ;  /* 0x00010600ff0e7b82 */ /* 0x000e620000000a00 */
[----:B------:R-:W-:Y:S01]  /*02b0*/  IMAD.U32 R46, RZ, RZ, UR14 ;  /* 0x0000000eff2e7e24 */ /* 0x000fe2000f8e00ff */
[----:B------:R-:W-:Y:S01]  /*02c0*/  MOV R19, UR11 ;  /* 0x0000000b00137c02 */ /* 0x000fe20008000f00 */
[----:B------:R-:W-:Y:S02]  /*02d0*/  IMAD.U32 R47, RZ, RZ, UR15 ;  /* 0x0000000fff2f7e24 */ /* 0x000fe4000f8e00ff */
[----:B------:R-:W-:Y:S02]  /*02e0*/  IMAD.U32 R26, RZ, RZ, UR8 ;  /* 0x00000008ff1a7e24 */ /* 0x000fe4000f8e00ff */
[----:B------:R-:W-:Y:S02]  /*02f0*/  IMAD.U32 R27, RZ, RZ, UR9 ;  /* 0x00000009ff1b7e24 */ /* 0x000fe4000f8e00ff */
[----:B------:R-:W-:Y:S01]  /*0300*/  IMAD.U32 R18, RZ, RZ, UR10 ;  /* 0x0000000aff127e24 */ /* 0x000fe2000f8e00ff */
[----:B------:R-:W2:Y:S01]  /*0310*/  LDG.E.64 R46, desc[UR22][R46.64] ;  /* 0x000000162e2e7981 */ /* 0x000ea2000c1e1b00 */
[----:B------:R-:W-:-:S02]  /*0320*/  IMAD.U32 R16, RZ, RZ, UR12 ;  /* 0x0000000cff107e24 */ /* 0x000fc4000f8e00ff */
[----:B------:R-:W-:Y:S01]  /*0330*/  IMAD.U32 R17, RZ, RZ, UR13 ;  /* 0x0000000dff117e24 */ /* 0x000fe2000f8e00ff */
[----:B------:R-:W5:Y:S04]  /*0340*/  LDG.E.64 R26, desc[UR22][R26.64] ;  /* 0x000000161a1a7981 */ /* 0x000f68000c1e1b00 */
[----:B------:R-:W5:Y:S04]  /*0350*/  LDG.E.64 R18, desc[UR22][R18.64] ;  /* 0x0000001612127981 */ /* 0x000f68000c1e1b00 */
[----:B------:R-:W5:Y:S01]  /*0360*/  LDG.E.64 R16, desc[UR22][R16.64] ;  /* 0x0000001610107981 */ /* 0x000f62000c1e1b00 */
[----:B----4-:R-:W-:-:S13]  /*0370*/  ISETP.GT.AND P0, PT, R28, -0x1, PT ;  /* 0xffffffff1c00780c */ /* 0x010fda0003f04270 */
[----:B------:R-:W4:Y:S01]  /*0380*/  @!P0 LDC.64 R4, c[0x0][0x420] ;  /* 0x00010800ff048b82 */ /* 0x000f220000000a00 */
[C---:B------:R-:W-:Y:S01]  /*0390*/  @!P0 IMAD.SHL.U32 R13, R28.reuse, 0x8, RZ ;  /* 0x000000081c0d8824 */ /* 0x040fe200078e00ff */
[----:B------:R-:W-:-:S04]  /*03a0*/  @!P0 SHF.L.U64.HI R2, R28, 0x3, R29 ;  /* 0x000000031c028819 */ /* 0x000fc8000001021d */
[----:B------:R-:W-:Y:S02]  /*03b0*/  @!P0 LOP3.LUT R13, R13, 0xfffffff8, RZ, 0xc, !PT ;  /* 0xfffffff80d0d8812 */ /* 0x000fe400078e0cff */
[----:B------:R-:W-:Y:S02]  /*03c0*/  @!P0 LOP3.LUT R2, R2, 0x3, RZ, 0xc, !PT ;  /* 0x0000000302028812 */ /* 0x000fe400078e0cff */
[C---:B---3--:R-:W-:Y:S02]  /*03d0*/  @!P0 IADD3 R24, P1, PT, R13.reuse, R24, RZ ;  /* 0x000000180d188210 */ /* 0x048fe40007f3e0ff */
[----:B-1----:R-:W-:-:S03]  /*03e0*/  @!P0 IADD3 R14, P2, PT, R13, R14, RZ ;  /* 0x0000000e0d0e8210 */ /* 0x002fc60007f5e0ff */
[C---:B------:R-:W-:Y:S01]  /*03f0*/  @!P0 IMAD.X R25, R2.reuse, 0x1, R25, P1 ;  /* 0x0000000102198824 */ /* 0x040fe200008e0619 */
[----:B------:R-:W-:-:S05]  /*0400*/  @!P0 IADD3.X R15, PT, PT, R2, R15, RZ, P2, !PT ;  /* 0x0000000f020f8210 */ /* 0x000fca00017fe4ff */
[----:B------:R-:W5:Y:S01]  /*0410*/  @!P0 LDG.E.64 R24, desc[UR22][R24.64] ;  /* 0x0000001618188981 */ /* 0x000f62000c1e1b00 */
[----:B----4-:R-:W-:-:S03]  /*0420*/  @!P0 IADD3 R12, P3, PT, R13, R4, RZ ;  /* 0x000000040d0c8210 */ /* 0x010fc60007f7e0ff */
[----:B------:R-:W5:Y:S02]  /*0430*/  @!P0 LDG.E.64 R14, desc[UR22][R14.64] ;  /* 0x000000160e0e8981 */ /* 0x000f64000c1e1b00 */
[----:B------:R-:W-:-:S06]  /*0440*/  @!P0 IMAD.X R13, R2, 0x1, R5, P3 ;  /* 0x00000001020d8824 */ /* 0x000fcc00018e0605 */
[----:B------:R-:W5:Y:S01]  /*0450*/  @!P0 LDG.E.64 R12, desc[UR22][R12.64] ;  /* 0x000000160c0c8981 */ /* 0x000f62000c1e1b00 */
[----:B--2---:R-:W-:Y:S02]  /*0460*/  @!P0 IMAD.MOV.U32 R2, RZ, RZ, R46 ;  /* 0x000000ffff028224 */ /* 0x004fe400078e002e */
[----:B------:R-:W-:Y:S01]  /*0470*/  @!P0 IMAD.MOV.U32 R3, RZ, RZ, R47 ;  /* 0x000000ffff038224 */ /* 0x000fe200078e002f */
[----:B0-----:R-:W-:Y:S06]  /*0480*/  @!P0 BRA `(.L_x_0) ;  /* 0x00000000004c8947 */ /* 0x001fec0003800000 */
[----:B------:R-:W-:Y:S02]  /*0490*/  IMAD.U32 R3, RZ, RZ, UR19 ;  /* 0x00000013ff037e24 */ /* 0x000fe4000f8e00ff */
[----:B------:R-:W-:-:S05]  /*04a0*/  IMAD.U32 R2, RZ, RZ, UR18 ;  /* 0x00000012ff027e24 */ /* 0x000fca000f8e00ff */
[----:B------:R-:W2:Y:S02]  /*04b0*/  LDG.E R3, desc[UR22][R2.64] ;  /* 0x0000001602037981 */ /* 0x000ea4000c1e1900 */
[----:B--2---:R-:W-:-:S04]  /*04c0*/  IMAD R7, R28, 0x3, R3 ;  /* 0x000000031c077824 */ /* 0x004fc800078e0203 */
[----:B------:R-:W-:Y:S01]  /*04d0*/  IMAD.SHL.U32 R5, R7, 0x8, RZ ;  /* 0x0000000807057824 */ /* 0x000fe200078e00ff */
[----:B------:R-:W-:-:S04]  /*04e0*/  SHF.R.S32.HI R4, RZ, 0x1f, R7 ;  /* 0x0000001fff047819 */ /* 0x000fc80000011407 */
[----:B------:R-:W-:Y:S02]  /*04f0*/  SHF.L.U64.HI R6, R7, 0x3, R4 ;  /* 0x0000000307067819 */ /* 0x000fe40000010204 */
[C---:B0----5:R-:W-:Y:S02]  /*0500*/  IADD3 R24, P0, PT, R5.reuse, UR24, RZ ;  /* 0x0000001805187c10 */ /* 0x061fe4000ff1e0ff */
[C---:B------:R-:W-:Y:S02]  /*0510*/  IADD3 R14, P1, PT, R5.reuse, UR26, RZ ;  /* 0x0000001a050e7c10 */ /* 0x040fe4000ff3e0ff */
[C---:B------:R-:W-:Y:S02]  /*0520*/  IADD3 R12, P2, PT, R5.reuse, UR32, RZ ;  /* 0x00000020050c7c10 */ /* 0x040fe4000ff5e0ff */
[----:B------:R-:W-:Y:S02]  /*0530*/  IADD3 R4, P3, PT, R5, UR34, RZ ;  /* 0x0000002205047c10 */ /* 0x000fe4000ff7e0ff */
[----:B------:R-:W-:-:S02]  /*0540*/  IADD3.X R25, PT, PT, R6, UR25, RZ, P0, !PT ;  /* 0x0000001906197c10 */ /* 0x000fc400087fe4ff */
[C---:B------:R-:W-:Y:S02]  /*0550*/  IADD3.X R15, PT, PT, R6.reuse, UR27, RZ, P1, !PT ;  /* 0x0000001b060f7c10 */ /* 0x040fe40008ffe4ff */
[C---:B------:R-:W-:Y:S02]  /*0560*/  IADD3.X R13, PT, PT, R6.reuse, UR33, RZ, P2, !PT ;  /* 0x00000021060d7c10 */ /* 0x040fe400097fe4ff */
[----:B------:R-:W-:Y:S01]  /*0570*/  IADD3.X R5, PT, PT, R6, UR35, RZ, P3, !PT ;  /* 0x0000002306057c10 */ /* 0x000fe20009ffe4ff */
[----:B------:R-:W5:Y:S04]  /*0580*/  LDG.E.64 R24, desc[UR22][R24.64] ;  /* 0x0000001618187981 */ /* 0x000f68000c1e1b00 */
[----:B------:R-:W5:Y:S04]  /*0590*/  LDG.E.64 R14, desc[UR22][R14.64] ;  /* 0x000000160e0e7981 */ /* 0x000f68000c1e1b00 */
[----:B------:R-:W5:Y:S04]  /*05a0*/  LDG.E.64 R12, desc[UR22][R12.64] ;  /* 0x000000160c0c7981 */ /* 0x000f68000c1e1b00 */
[----:B------:R1:W5:Y:S02]  /*05b0*/  LDG.E.64 R2, desc[UR22][R4.64] ;  /* 0x0000001604027981 */ /* 0x000364000c1e1b00 */
.L_x_0:
[----:B-----5:R-:W-:Y:S01]  /*05c0*/  DADD R6, -R2, R24 ;  /* 0x0000000002067229 */ /* 0x020fe20000000118 */
[----:B0-----:R-:W-:Y:S01]  /*05d0*/  ISETP.NE.AND P1, PT, RZ, UR53, PT ;  /* 0x00000035ff007c0c */ /* 0x001fe2000bf25270 */
[----:B-1----:R-:W-:-:S06]  /*05e0*/  DADD R4, R26, -R46 ;  /* 0x000000001a047229 */ /* 0x002fcc000000082e */
[----:B------:R-:W-:-:S06]  /*05f0*/  DSETP.GEU.AND P0, PT, |R6|, UR50, PT ;  /* 0x0000003206007e2a */ /* 0x000fcc000bf0e200 */
[----:B------:R-:W-:-:S14]  /*0600*/  DSETP.LT.AND P0, PT, |R4|, UR50, !P0 ;  /* 0x0000003204007e2a */ /* 0x000fdc000c701200 */
[----:B------:R-:W-:Y:S05]  /*0610*/  @P0 BRA P1, `(.L_x_1) ;  /* 0x0000001800840947 */ /* 0x000fea0000800000 */
[----:B------:R-:W0:Y:S02]  /*0620*/  LDC.64 R4, c[0x0][0x3c8] ;  /* 0x0000f200ff047b82 */ /* 0x000e240000000a00 */
[----:B0-----:R-:W-:-:S05]  /*0630*/  IMAD.WIDE.U32 R4, R0, 0x8, R4 ;  /* 0x0000000800047825 */ /* 0x001fca00078e0004 */
[----:B------:R-:W2:Y:S04]  /*0640*/  LDG.E.64 R22, desc[UR22][R4.64+0x8] ;  /* 0x0000081604167981 */ /* 0x000ea8000c1e1b00 */
[----:B------:R-:W3:Y:S01]  /*0650*/  LDG.E.64 R20, desc[UR22][R4.64] ;  /* 0x0000001604147981 */ /* 0x000ee2000c1e1b00 */
[----:B------:R-:W-:-:S08]  /*0660*/  DADD R46, R46, R2 ;  /* 0x000000002e2e7229 */ /* 0x000fd00000000002 */
[----:B------:R-:W-:-:S08]  /*0670*/  DFMA R6, R46, -0.5, R26 ;  /* 0xbfe000002e06782b */ /* 0x000fd0000000001a */
[----:B------:R-:W-:Y:S02]  /*0680*/  DSETP.GEU.AND P0, PT, R6, UR46, PT ;  /* 0x0000002e06007e2a */ /* 0x000fe4000bf0e000 */
[-C--:B--2---:R-:W-:Y:S02]  /*0690*/  DMUL R2, R16, R22.reuse ;  /* 0x0000001610027228 */ /* 0x084fe40000000000 */
[----:B------:R-:W-:Y:S02]  /*06a0*/  DMUL R8, R18, R22 ;  /* 0x0000001612087228 */ /* 0x000fe40000000000 */
[C---:B------:R-:W-:Y:S02]  /*06b0*/  DMUL R10, R22.reuse, R12 ;  /* 0x0000000c160a7228 */ /* 0x040fe40000000000 */
[----:B------:R-:W-:Y:S02]  /*06c0*/  DMUL R34, R22, R14 ;  /* 0x0000000e16227228 */ /* 0x000fe40000000000 */
[----:B---3--:R-:W-:-:S02]  /*06d0*/  DFMA R18, R18, R20, R2 ;  /* 0x000000141212722b */ /* 0x008fc40000000002 */
[----:B------:R-:W-:Y:S02]  /*06e0*/  DFMA R16, R16, R20, -R8 ;  /* 0x000000141010722b */ /* 0x000fe40000000808 */
[C---:B------:R-:W-:Y:S02]  /*06f0*/  DFMA R14, R20.reuse, R14, R10 ;  /* 0x0000000e140e722b */ /* 0x040fe4000000000a */
[----:B------:R-:W-:Y:S01]  /*0700*/  DFMA R12, R20, R12, -R34 ;  /* 0x0000000c140c722b */ /* 0x000fe20000000822 */
[----:B------:R-:W-:Y:S10]  /*0710*/  @P0 BRA `(.L_x_2) ;  /* 0x0000000000d00947 */ /* 0x000ff40003800000 */
[----:B------:R-:W-:Y:S01]  /*0720*/  DSETP.GEU.AND P0, PT, R6, UR50, PT ;  /* 0x0000003206007e2a */ /* 0x000fe2000bf0e000 */
[----:B------:R-:W-:Y:S02]  /*0730*/  CS2R R10, SRZ ;  /* 0x00000000000a7805 */ /* 0x000fe4000001ff00 */
[----:B------:R-:W-:-:S11]  /*0740*/  CS2R R8, SRZ ;  /* 0x0000000000087805 */ /* 0x000fd6000001ff00 */
[----:B------:R-:W-:Y:S05]  /*0750*/  @!P0 BRA `(.L_x_3) ;  /* 0x0000000000b88947 */ /* 0x000fea0003800000 */
[----:B------:R-:W0:Y:S01]  /*0760*/  MUFU.RCP64H R3, R7 ;  /* 0x0000000700037308 */ /* 0x000e220000001800 */
[----:B------:R-:W-:Y:S01]  /*0770*/  MOV R2, 0x1 ;  /* 0x0000000100027802 */ /* 0x000fe20000000f00 */
[----:B------:R-:W1:Y:S05]  /*0780*/  LDC R10, c[0x0][0x39c] ;  /* 0x0000e700ff0a7b82 */ /* 0x000e6a0000000800 */
[----:B0-----:R-:W-:-:S08]  /*0790*/  DFMA R4, -R6, R2, 1 ;  /* 0x3ff000000604742b */ /* 0x001fd00000000102 */
[----:B------:R-:W-:Y:S01]  /*07a0*/  DFMA R4, R4, R4, R4 ;  /* 0x000000040404722b */ /* 0x000fe20000000004 */
[----:B-1----:R-:W-:-:S07]  /*07b0*/  FSETP.GEU.AND P1, PT, |R10|, 6.5827683646048100446e-37, PT ;  /* 0x036000000a00780b */ /* 0x002fce0003f2e200 */
[----:B------:R-:W-:-:S08]  /*07c0*/  DFMA R4, R2, R4, R2 ;  /* 0x000000040204722b */ /* 0x000fd00000000002 */
[----:B------:R-:W-:-:S08]  /*07d0*/  DFMA R2, -R6, R4, 1 ;  /* 0x3ff000000602742b */ /* 0x000fd00000000104 */
[----:B------:R-:W-:-:S08]  /*07e0*/  DFMA R2, R4, R2, R4 ;  /* 0x000000020402722b */ /* 0x000fd00000000004 */
[----:B------:R-:W-:-:S08]  /*07f0*/  DMUL R4, R2, UR44 ;  /* 0x0000002c02047c28 */ /* 0x000fd00008000000 */
[----:B------:R-:W-:-:S08]  /*0800*/  DFMA R8, -R6, R4, UR44 ;  /* 0x0000002c06087e2b */ /* 0x000fd00008000104 */
[----:B------:R-:W-:-:S10]  /*0810*/  DFMA R2, R2, R8, R4 ;  /* 0x000000080202722b */ /* 0x000fd40000000004 */
[----:B------:R-:W-:-:S05]  /*0820*/  FFMA R4, RZ, R7, R3 ;  /* 0x00000007ff047223 */ /* 0x000fca0000000003 */
[----:B------:R-:W-:-:S13]  /*0830*/  FSETP.GT.AND P0, PT, |R4|, 1.469367938527859385e-39, PT ;  /* 0x001000000400780b */ /* 0x000fda0003f04200 */
[----:B------:R-:W-:Y:S05]  /*0840*/  @P0 BRA P1, `(.L_x_4) ;  /* 0x0000000000200947 */ /* 0x000fea0000800000 */
[----:B------:R-:W0:Y:S01]  /*0850*/  LDC R38, c[0x0][0x398] ;  /* 0x0000e600ff267b82 */ /* 0x000e220000000800 */
[----:B------:R-:W-:Y:S01]  /*0860*/  IMAD.MOV.U32 R36, RZ, RZ, R6 ;  /* 0x000000ffff247224 */ /* 0x000fe200078e0006 */
[----:B------:R-:W-:Y:S01]  /*0870*/  MOV R2, 0x8b0 ;  /* 0x000008b000027802 */ /* 0x000fe20000000f00 */
[----:B------:R-:W-:-:S05]  /*0880*/  IMAD.MOV.U32 R37, RZ, RZ, R7 ;  /* 0x000000ffff257224 */ /* 0x000fca00078e0007 */
[----:B------:R-:W1:Y:S02]  /*0890*/  LDC R39, c[0x0][0x39c] ;  /* 0x0000e700ff277b82 */ /* 0x000e640000000800 */
[----:B01----:R-:W-:Y:S05]  /*08a0*/  CALL.REL.NOINC `($__internal_1_$__cuda_sm20_div_rn_f64_full) ;  /* 0x0000001c00b87944 */ /* 0x003fea0003c00000 */
[----:B------:R-:W-:Y:S02]  /*08b0*/  IMAD.MOV.U32 R2, RZ, RZ, R36 ;  /* 0x000000ffff027224 */ /* 0x000fe400078e0024 */
[----:B------:R-:W-:-:S07]  /*08c0*/  IMAD.MOV.U32 R3, RZ, RZ, R37 ;  /* 0x000000ffff037224 */ /* 0x000fce00078e0025 */
.L_x_4:
[----:B------:R-:W-:Y:S01]  /*08d0*/  DADD R36, R6, R2 ;  /* 0x0000000006247229 */ /* 0x000fe20000000002 */
[----:B------:R-:W-:Y:S01]  /*08e0*/  FSETP.GEU.AND P1, PT, |R19|, 6.5827683646048100446e-37, PT ;  /* 0x036000001300780b */ /* 0x000fe20003f2e200 */
[----:B------:R-:W-:-:S04]  /*08f0*/  IMAD.MOV.U32 R2, RZ, RZ, 0x1 ;  /* 0x00000001ff027424 */ /* 0x000fc800078e00ff */
[----:B------:R-:W0:Y:S02]  /*0900*/  MUFU.RCP64H R3, R37 ;  /* 0x0000002500037308 */ /* 0x000e240000001800 */
[----:B0-----:R-:W-:-:S08]  /*0910*/  DFMA R4, -R36, R2, 1 ;  /* 0x3ff000002404742b */ /* 0x001fd00000000102 */
[----:B------:R-:W-:-:S08]  /*0920*/  DFMA R4, R4, R4, R4 ;  /* 0x000000040404722b */ /* 0x000fd00000000004 */
[----:B------:R-:W-:-:S08]  /*0930*/  DFMA R4, R2, R4, R2 ;  /* 0x000000040204722b */ /* 0x000fd00000000002 */
[----:B------:R-:W-:-:S08]  /*0940*/  DFMA R2, -R36, R4, 1 ;  /* 0x3ff000002402742b */ /* 0x000fd00000000104 */
[----:B------:R-:W-:-:S08]  /*0950*/  DFMA R2, R4, R2, R4 ;  /* 0x000000020402722b */ /* 0x000fd00000000004 */
[----:B------:R-:W-:-:S08]  /*0960*/  DMUL R8, R18, R2 ;  /* 0x0000000212087228 */ /* 0x000fd00000000000 */
[----:B------:R-:W-:-:S08]  /*0970*/  DFMA R4, -R36, R8, R18 ;  /* 0x000000082404722b */ /* 0x000fd00000000112 */
[----:B------:R-:W-:-:S10]  /*0980*/  DFMA R8, R2, R4, R8 ;  /* 0x000000040208722b */ /* 0x000fd40000000008 */
[----:B------:R-:W-:-:S05]  /*0990*/  FFMA R2, RZ, R37, R9 ;  /* 0x00000025ff027223 */ /* 0x000fca0000000009 */
[----:B------:R-:W-:-:S13]  /*09a0*/  FSETP.GT.AND P0, PT, |R2|, 1.469367938527859385e-39, PT ;  /* 0x001000000200780b */ /* 0x000fda0003f04200 */
[----:B------:R-:W-:Y:S05]  /*09b0*/  @P0 BRA P1, `(.L_x_5) ;  /* 0x0000000000180947 */ /* 0x000fea0000800000 */
[----:B------:R-:W-:Y:S01]  /*09c0*/  IMAD.MOV.U32 R38, RZ, RZ, R18 ;  /* 0x000000ffff267224 */ /* 0x000fe200078e0012 */
[----:B------:R-:W-:Y:S02]  /*09d0*/  MOV R39, R19 ;  /* 0x0000001300277202 */ /* 0x000fe40000000f00 */
[----:B------:R-:W-:-:S07]  /*09e0*/  MOV R2, 0xa00 ;  /* 0x00000a0000027802 */ /* 0x000fce0000000f00 */
[----:B------:R-:W-:Y:S05]  /*09f0*/  CALL.REL.NOINC `($__internal_1_$__cuda_sm20_div_rn_f64_full) ;  /* 0x0000001c00647944 */ /* 0x000fea0003c00000 */
[----:B------:R-:W-:Y:S02]  /*0a00*/  IMAD.MOV.U32 R8, RZ, RZ, R36 ;  /* 0x000000ffff087224 */ /* 0x000fe400078e0024 */
[----:B------:R-:W-:-:S07]  /*0a10*/  IMAD.MOV.U32 R9, RZ, RZ, R37 ;  /* 0x000000ffff097224 */ /* 0x000fce00078e0025 */
.L_x_5:
[----:B------:R-:W-:Y:S02]  /*0a20*/  IMAD.MOV.U32 R10, RZ, RZ, R6 ;  /* 0x000000ffff0a7224 */ /* 0x000fe400078e0006 */
[----:B------:R-:W-:-:S07]  /*0a30*/  IMAD.MOV.U32 R11, RZ, RZ, R7 ;  /* 0x000000ffff0b7224 */ /* 0x000fce00078e0007 */
.L_x_3:
[----:B------:R-:W-:Y:S01]  /*0a40*/  DMUL R6, R10, R8 ;  /* 0x000000080a067228 */ /* 0x000fe20000000000 */
[----:B------:R-:W-:Y:S10]  /*0a50*/  BRA `(.L_x_6) ;  /* 0x0000000000687947 */ /* 0x000ff40003800000 */
.L_x_2:
[----:B------:R-:W0:Y:S01]  /*0a60*/  MUFU.RCP64H R3, R7 ;  /* 0x0000000700037308 */ /* 0x000e220000001800 */
[----:B------:R-:W-:Y:S01]  /*0a70*/  IMAD.MOV.U32 R2, RZ, RZ, 0x1 ;  /* 0x00000001ff027424 */ /* 0x000fe200078e00ff */
[----:B------:R-:W-:-:S05]  /*0a80*/  FSETP.GEU.AND P1, PT, |R19|, 6.5827683646048100446e-37, PT ;  /* 0x036000001300780b */ /* 0x000fca0003f2e200 */
        /* <DEDUP_REMOVED lines=12> */
[----:B------:R-:W-:Y:S01]  /*0b50*/  MOV R39, R19 ;  /* 0x0000001300277202 */ /* 0x000fe20000000f00 */
[----:B------:R-:W-:Y:S01]  /*0b60*/  IMAD.MOV.U32 R36, RZ, RZ, R6 ;  /* 0x000000ffff247224 */ /* 0x000fe200078e0006 */
[----:B------:R-:W-:Y:S01]  /*0b70*/  MOV R2, 0xba0 ;  /* 0x00000ba000027802 */ /* 0x000fe20000000f00 */
[----:B------:R-:W-:-:S07]  /*0b80*/  IMAD.MOV.U32 R37, RZ, RZ, R7 ;  /* 0x000000ffff257224 */ /* 0x000fce00078e0007 */
[----:B------:R-:W-:Y:S05]  /*0b90*/  CALL.REL.NOINC `($__internal_1_$__cuda_sm20_div_rn_f64_full) ;  /* 0x0000001800fc7944 */ /* 0x000fea0003c00000 */
[----:B------:R-:W-:Y:S02]  /*0ba0*/  IMAD.MOV.U32 R8, RZ, RZ, R36 ;  /* 0x000000ffff087224 */ /* 0x000fe400078e0024 */
[----:B------:R-:W-:-:S07]  /*0bb0*/  IMAD.MOV.U32 R9, RZ, RZ, R37 ;  /* 0x000000ffff097224 */ /* 0x000fce00078e0025 */
.L_x_7:
[----:B------:R-:W-:Y:S01]  /*0bc0*/  IMAD.MOV.U32 R10, RZ, RZ, R6 ;  /* 0x000000ffff0a7224 */ /* 0x000fe200078e0006 */
[----:B------:R-:W-:Y:S01]  /*0bd0*/  MOV R6, R18 ;  /* 0x0000001200067202 */ /* 0x000fe20000000f00 */
[----:B------:R-:W-:Y:S02]  /*0be0*/  IMAD.MOV.U32 R11, RZ, RZ, R7 ;  /* 0x000000ffff0b7224 */ /* 0x000fe400078e0007 */
[----:B------:R-:W-:-:S07]  /*0bf0*/  IMAD.MOV.U32 R7, RZ, RZ, R19 ;  /* 0x000000ffff077224 */ /* 0x000fce00078e0013 */
.L_x_6:
[----:B------:R-:W-:-:S08]  /*0c00*/  DFMA R46, R46, -0.5, R24 ;  /* 0xbfe000002e2e782b */ /* 0x000fd00000000018 */
[----:B------:R-:W-:-:S14]  /*0c10*/  DSETP.GEU.AND P0, PT, R46, UR46, PT ;  /* 0x0000002e2e007e2a */ /* 0x000fdc000bf0e000 */
[----:B------:R-:W-:Y:S05]  /*0c20*/  @P0 BRA `(.L_x_8) ;  /* 0x0000000000d00947 */ /* 0x000fea0003800000 */
[----:B------:R-:W-:Y:S01]  /*0c30*/  DSETP.GEU.AND P0, PT, R46, UR50, PT ;  /* 0x000000322e007e2a */ /* 0x000fe2000bf0e000 */
[----:B------:R-:W-:Y:S02]  /*0c40*/  CS2R R38, SRZ ;  /* 0x0000000000267805 */ /* 0x000fe4000001ff00 */
[----:B------:R-:W-:-:S11]  /*0c50*/  CS2R R36, SRZ ;  /* 0x0000000000247805 */ /* 0x000fd6000001ff00 */
[----:B------:R-:W-:Y:S05]  /*0c60*/  @!P0 BRA `(.L_x_9) ;  /* 0x0000000000b88947 */ /* 0x000fea0003800000 */
[----:B------:R-:W0:Y:S01]  /*0c70*/  MUFU.RCP64H R3, R47 ;  /* 0x0000002f00037308 */ /* 0x000e220000001800 */
[----:B------:R-:W-:Y:S01]  /*0c80*/  IMAD.MOV.U32 R2, RZ, RZ, 0x1 ;  /* 0x00000001ff027424 */ /* 0x000fe200078e00ff */
        /* <DEDUP_REMOVED lines=21> */
.L_x_10:
[----:B------:R-:W-:Y:S01]  /*0de0*/  DADD R2, R46, R2 ;  /* 0x000000002e027229 */ /* 0x000fe20000000002 */
[----:B------:R-:W-:Y:S02]  /*0df0*/  MOV R4, 0x1 ;  /* 0x0000000100047802 */ /* 0x000fe40000000f00 */
[----:B------:R-:W-:-:S03]  /*0e00*/  FSETP.GEU.AND P1, PT, |R15|, 6.5827683646048100446e-37, PT ;  /* 0x036000000f00780b */ /* 0x000fc60003f2e200 */
        /* <DEDUP_REMOVED lines=13> */
[----:B------:R-:W-:Y:S01]  /*0ee0*/  MOV R2, 0xf30 ;  /* 0x00000f3000027802 */ /* 0x000fe20000000f00 */
[----:B------:R-:W-:Y:S02]  /*0ef0*/  IMAD.MOV.U32 R37, RZ, RZ, R3 ;  /* 0x000000ffff257224 */ /* 0x000fe400078e0003 */
[----:B------:R-:W-:Y:S02]  /*0f00*/  IMAD.MOV.U32 R38, RZ, RZ, R14 ;  /* 0x000000ffff267224 */ /* 0x000fe400078e000e */
[----:B------:R-:W-:-:S07]  /*0f10*/  IMAD.MOV.U32 R39, RZ, RZ, R15 ;  /* 0x000000ffff277224 */ /* 0x000fce00078e000f */
[----:B------:R-:W-:Y:S05]  /*0f20*/  CALL.REL.NOINC `($__internal_1_$__cuda_sm20_div_rn_f64_full) ;  /* 0x0000001800187944 */ /* 0x000fea0003c00000 */
.L_x_11:
[----:B------:R-:W-:Y:S02]  /*0f30*/  IMAD.MOV.U32 R38, RZ, RZ, R46 ;  /* 0x000000ffff267224 */ /* 0x000fe400078e002e */
[----:B------:R-:W-:-:S07]  /*0f40*/  IMAD.MOV.U32 R39, RZ, RZ, R47 ;  /* 0x000000ffff277224 */ /* 0x000fce00078e002f */
.L_x_9:
[----:B------:R-:W-:Y:S01]  /*0f50*/  DMUL R42, R38, R36 ;  /* 0x00000024262a7228 */ /* 0x000fe20000000000 */
[----:B------:R-:W-:Y:S10]  /*0f60*/  BRA `(.L_x_12) ;  /* 0x0000000000607947 */ /* 0x000ff40003800000 */
.L_x_8:
[----:B------:R-:W0:Y:S01]  /*0f70*/  MUFU.RCP64H R3, R47 ;  /* 0x0000002f00037308 */ /* 0x000e220000001800 */
[----:B------:R-:W-:Y:S02]  /*0f80*/  MOV R2, 0x1 ;  /* 0x0000000100027802 */ /* 0x000fe40000000f00 */
[----:B------:R-:W-:-:S04]  /*0f90*/  FSETP.GEU.AND P1, PT, |R15|, 6.5827683646048100446e-37, PT ;  /* 0x036000000f00780b */ /* 0x000fc80003f2e200 */
        /* <DEDUP_REMOVED lines=17> */
.L_x_13:
[----:B------:R-:W-:Y:S01]  /*10b0*/  IMAD.MOV.U32 R38, RZ, RZ, R46 ;  /* 0x000000ffff267224 */ /* 0x000fe200078e002e */
[----:B------:R-:W-:Y:S01]  /*10c0*/  MOV R42, R14 ;  /* 0x0000000e002a7202 */ /* 0x000fe20000000f00 */
[----:B------:R-:W-:Y:S02]  /*10d0*/  IMAD.MOV.U32 R39, RZ, RZ, R47 ;  /* 0x000000ffff277224 */ /* 0x000fe400078e002f */
[----:B------:R-:W-:-:S07]  /*10e0*/  IMAD.MOV.U32 R43, RZ, RZ, R15 ;  /* 0x000000ffff2b7224 */ /* 0x000fce00078e000f */
.L_x_12:
[----:B------:R-:W-:Y:S01]  /*10f0*/  DMUL R4, R10, UR48 ;  /* 0x000000300a047c28 */ /* 0x000fe20008000000 */
[----:B------:R-:W-:Y:S02]  /*1100*/  IMAD.MOV.U32 R34, RZ, RZ, 0x0 ;  /* 0x00000000ff227424 */ /* 0x000fe400078e00ff */
[----:B------:R-:W-:-:S03]  /*1110*/  IMAD.MOV.U32 R35, RZ, RZ, 0x3fd80000 ;  /* 0x3fd80000ff237424 */ /* 0x000fc600078e00ff */
[----:B------:R-:W0:Y:S04]  /*1120*/  MUFU.RSQ64H R49, R5 ;  /* 0x0000000500317308 */ /* 0x000e280000001c00 */
[----:B------:R-:W-:-:S05]  /*1130*/  VIADD R48, R5, 0xfcb00000 ;  /* 0xfcb0000005307836 */ /* 0x000fca0000000000 */
[----:B------:R-:W-:Y:S01]  /*1140*/  ISETP.GE.U32.AND P0, PT, R48, 0x7ca00000, PT ;  /* 0x7ca000003000780c */ /* 0x000fe20003f06070 */
[----:B0-----:R-:W-:-:S08]  /*1150*/  DMUL R2, R48, R48 ;  /* 0x0000003030027228 */ /* 0x001fd00000000000 */
[----:B------:R-:W-:-:S08]  /*1160*/  DFMA R2, R4, -R2, 1 ;  /* 0x3ff000000402742b */ /* 0x000fd00000000802 */
[----:B------:R-:W-:Y:S02]  /*1170*/  DFMA R34, R2, R34, 0.5 ;  /* 0x3fe000000222742b */ /* 0x000fe40000000022 */
[----:B------:R-:W-:-:S08]  /*1180*/  DMUL R2, R48, R2 ;  /* 0x0000000230027228 */ /* 0x000fd00000000000 */
[----:B------:R-:W-:-:S08]  /*1190*/  DFMA R46, R34, R2, R48 ;  /* 0x00000002222e722b */ /* 0x000fd00000000030 */
[----:B------:R-:W-:Y:S02]  /*11a0*/  DMUL R44, R4, R46 ;  /* 0x0000002e042c7228 */ /* 0x000fe40000000000 */
[----:B------:R-:W-:Y:S02]  /*11b0*/  VIADD R3, R47, 0xfff00000 ;  /* 0xfff000002f037836 */ /* 0x000fe40000000000 */
[----:B------:R-:W-:-:S04]  /*11c0*/  IMAD.MOV.U32 R2, RZ, RZ, R46 ;  /* 0x000000ffff027224 */ /* 0x000fc800078e002e */
[----:B------:R-:W-:-:S08]  /*11d0*/  DFMA R34, R44, -R44, R4 ;  /* 0x8000002c2c22722b */ /* 0x000fd00000000004 */
[----:B------:R-:W-:Y:S01]  /*11e0*/  DFMA R40, R34, R2, R44 ;  /* 0x000000022228722b */ /* 0x000fe2000000002c */
[----:B------:R-:W-:Y:S10]  /*11f0*/  @!P0 BRA `(.L_x_14) ;  /* 0x00000000001c8947 */ /* 0x000ff40003800000 */
[----:B------:R-:W-:Y:S01]  /*1200*/  MOV R2, R46 ;  /* 0x0000002e00027202 */ /* 0x000fe20000000f00 */
[----:B------:R-:W-:Y:S01]  /*1210*/  IMAD.MOV.U32 R46, RZ, RZ, R44 ;  /* 0x000000ffff2e7224 */ /* 0x000fe200078e002c */
[----:B------:R-:W-:Y:S01]  /*1220*/  MOV R44, 0x1250 ;  /* 0x00001250002c7802 */ /* 0x000fe20000000f00 */
[----:B------:R-:W-:-:S07]  /*1230*/  IMAD.MOV.U32 R47, RZ, RZ, R45 ;  /* 0x000000ffff2f7224 */ /* 0x000fce00078e002d */
[----:B------:R-:W-:Y:S05]  /*1240*/  CALL.REL.NOINC `($__internal_2_$__cuda_sm20_dsqrt_rn_f64_mediumpath_v1) ;  /* 0x0000001800c07944 */ /* 0x000fea0003c00000 */
[----:B------:R-:W-:Y:S02]  /*1250*/  IMAD.MOV.U32 R40, RZ, RZ, R2 ;  /* 0x000000ffff287224 */ /* 0x000fe400078e0002 */
[----:B------:R-:W-:-:S07]  /*1260*/  IMAD.MOV.U32 R41, RZ, RZ, R3 ;  /* 0x000000ffff297224 */ /* 0x000fce00078e0003 */
.L_x_14:
[----:B------:R-:W-:Y:S01]  /*1270*/  DMUL R4, R38, UR48 ;  /* 0x0000003026047c28 */ /* 0x000fe20008000000 */
[----:B------:R-:W-:Y:S01]  /*1280*/  IMAD.MOV.U32 R34, RZ, RZ, 0x0 ;  /* 0x00000000ff227424 */ /* 0x000fe200078e00ff */
[----:B------:R-:W-:-:S04]  /*1290*/  MOV R35, 0x3fd80000 ;  /* 0x3fd8000000237802 */ /* 0x000fc80000000f00 */
        /* <DEDUP_REMOVED lines=14> */
[----:B------:R-:W-:Y:S01]  /*1380*/  IMAD.MOV.U32 R48, RZ, RZ, R44 ;  /* 0x000000ffff307224 */ /* 0x000fe200078e002c */
[----:B------:R-:W-:Y:S01]  /*1390*/  MOV R44, 0x13c0 ;  /* 0x000013c0002c7802 */ /* 0x000fe20000000f00 */
[----:B------:R-:W-:-:S07]  /*13a0*/  IMAD.MOV.U32 R2, RZ, RZ, R50 ;  /* 0x000000ffff027224 */ /* 0x000fce00078e0032 */
[----:B------:R-:W-:Y:S05]  /*13b0*/  CALL.REL.NOINC `($__internal_2_$__cuda_sm20_dsqrt_rn_f64_mediumpath_v1) ;  /* 0x0000001800647944 */ /* 0x000fea0003c00000 */
[----:B------:R-:W-:Y:S02]  /*13c0*/  IMAD.MOV.U32 R48, RZ, RZ, R2 ;  /* 0x000000ffff307224 */ /* 0x000fe400078e0002 */
[----:B------:R-:W-:-:S07]  /*13d0*/  IMAD.MOV.U32 R49, RZ, RZ, R3 ;  /* 0x000000ffff317224 */ /* 0x000fce00078e0003 */
.L_x_15:
[----:B------:R-:W-:Y:S01]  /*13e0*/  DADD R2, R40, R8 ;  /* 0x0000000028027229 */ /* 0x000fe20000000008 */
[----:B------:R-:W-:Y:S01]  /*13f0*/  CS2R R46, SRZ ;  /* 0x00000000002e7805 */ /* 0x000fe2000001ff00 */
[----:B------:R-:W-:Y:S02]  /*1400*/  DADD R4, R48, R36 ;  /* 0x0000000030047229 */ /* 0x000fe40000000024 */
[----:B------:R-:W-:Y:S02]  /*1410*/  DADD R40, -R40, R8 ;  /* 0x0000000028287229 */ /* 0x000fe40000000108 */
[----:B------:R-:W-:-:S04]  /*1420*/  DADD R48, -R48, R36 ;  /* 0x0000000030307229 */ /* 0x000fc80000000124 */
[----:B------:R-:W-:Y:S01]  /*1430*/  DSETP.MAX.AND P0, P1, R2, R4, PT ;  /* 0x000000040200722a */ /* 0x000fe2000390f000 */
[----:B------:R-:W-:Y:S01]  /*1440*/  MOV R34, R2 ;  /* 0x0000000200227202 */ /* 0x000fe20000000f00 */
[----:B------:R-:W-:Y:S02]  /*1450*/  IMAD.MOV.U32 R35, RZ, RZ, R4 ;  /* 0x000000ffff237224 */ /* 0x000fe400078e0004 */
[----:B------:R-:W-:Y:S01]  /*1460*/  DSETP.MIN.AND P2, P3, R40, R48, PT ;  /* 0x000000302800722a */ /* 0x000fe20003b40000 */
[----:B------:R-:W-:Y:S01]  /*1470*/  IMAD.MOV.U32 R4, RZ, RZ, R40 ;  /* 0x000000ffff047224 */ /* 0x000fe200078e0028 */
[----:B------:R-:W-:Y:S01]  /*1480*/  FSEL R3, R3, R5, P0 ;  /* 0x0000000503037208 */ /* 0x000fe20000000000 */
[----:B------:R-:W-:Y:S01]  /*1490*/  IMAD.MOV.U32 R45, RZ, RZ, R48 ;  /* 0x000000ffff2d7224 */ /* 0x000fe200078e0030 */
[----:B------:R-:W-:Y:S02]  /*14a0*/  SEL R2, R34, R35, P0 ;  /* 0x0000002322027207 */ /* 0x000fe40000000000 */
[----:B------:R-:W-:-:S02]  /*14b0*/  FSEL R41, R41, R49, P2 ;  /* 0x0000003129297208 */ /* 0x000fc40001000000 */
[----:B------:R-:W-:Y:S01]  /*14c0*/  SEL R34, R4, R45, P2 ;  /* 0x0000002d04227207 */ /* 0x000fe20001000000 */
[----:B------:R-:W-:Y:S01]  /*14d0*/  DMUL R44, R32, R38 ;  /* 0x00000026202c7228 */ /* 0x000fe20000000000 */
[----:B------:R-:W-:-:S04]  /*14e0*/  @P1 LOP3.LUT R3, R5, 0x80000, RZ, 0xfc, !PT ;  /* 0x0008000005031812 */ /* 0x000fc800078efcff */
[----:B------:R-:W-:Y:S02]  /*14f0*/  @P3 LOP3.LUT R41, R49, 0x80000, RZ, 0xfc, !PT ;  /* 0x0008000031293812 */ /* 0x000fe400078efcff */
[----:B------:R-:W-:Y:S01]  /*1500*/  CS2R R48, SRZ ;  /* 0x0000000000307805 */ /* 0x000fe2000001ff00 */
[----:B------:R-:W-:Y:S02]  /*1510*/  DSETP.GEU.AND P1, PT, R2, RZ, PT ;  /* 0x000000ff0200722a */ /* 0x000fe40003f2e000 */
[----:B------:R-:W-:Y:S01]  /*1520*/  IMAD.MOV.U32 R35, RZ, RZ, R41 ;  /* 0x000000ffff237224 */ /* 0x000fe200078e0029 */
[----:B------:R-:W-:-:S03]  /*1530*/  DMUL R40, R6, R8 ;  /* 0x0000000806287228 */ /* 0x000fc60000000000 */
[----:B------:R-:W-:Y:S01]  /*1540*/  FSEL R4, R2, RZ, P1 ;  /* 0x000000ff02047208 */ /* 0x000fe20000800000 */
[----:B------:R-:W-:Y:S01]  /*1550*/  DMUL R6, R32, R10 ;  /* 0x0000000a20067228 */ /* 0x000fe20000000000 */
[----:B------:R-:W-:Y:S01]  /*1560*/  FSEL R5, R3, RZ, P1 ;  /* 0x000000ff03057208 */ /* 0x000fe20000800000 */
[----:B------:R-:W-:-:S06]  /*1570*/  DSETP.GT.AND P0, PT, R34, RZ, PT ;  /* 0x000000ff2200722a */ /* 0x000fcc0003f04000 */
[----:B------:R-:W-:Y:S01]  /*1580*/  FSEL R2, R34, RZ, !P0 ;  /* 0x000000ff22027208 */ /* 0x000fe20004000000 */
[----:B------:R-:W-:Y:S01]  /*1590*/  DFMA R40, R6, R10, R40 ;  /* 0x0000000a0628722b */ /* 0x000fe20000000028 */
[----:B------:R-:W-:Y:S01]  /*15a0*/  FSEL R3, R35, RZ, !P0 ;  /* 0x000000ff23037208 */ /* 0x000fe20004000000 */
[----:B------:R-:W-:Y:S01]  /*15b0*/  DMUL R34, R42, R36 ;  /* 0x000000242a227228 */ /* 0x000fe20000000000 */
[----:B------:R-:W-:-:S04]  /*15c0*/  CS2R R6, SRZ ;  /* 0x0000000000067805 */ /* 0x000fc8000001ff00 */
[----:B------:R-:W-:-:S03]  /*15d0*/  DADD R42, R4, -R2 ;  /* 0x00000000042a7229 */ /* 0x000fc60000000802 */
[----:B------:R-:W-:Y:S01]  /*15e0*/  DFMA R34, R44, R38, R34 ;  /* 0x000000262c22722b */ /* 0x000fe20000000022 */
[----:B------:R-:W-:-:S04]  /*15f0*/  CS2R R44, SRZ ;  /* 0x00000000002c7805 */ /* 0x000fc8000001ff00 */
[----:B------:R-:W-:-:S14]  /*1600*/  DSETP.GEU.AND P0, PT, R42, UR50, PT ;  /* 0x000000322a007e2a */ /* 0x000fdc000bf0e000 */
[----:B------:R-:W-:Y:S05]  /*1610*/  @!P0 BRA `(.L_x_16) ;  /* 0x0000000000b08947 */ /* 0x000fea0003800000 */
[----:B------:R-:W0:Y:S01]  /*1620*/  MUFU.RCP64H R7, R43 ;  /* 0x0000002b00077308 */ /* 0x000e220000001800 */
[----:B------:R-:W-:Y:S01]  /*1630*/  VIADD R6, R43, 0x300402 ;  /* 0x003004022b067836 */ /* 0x000fe20000000000 */
[----:B------:R-:W-:Y:S02]  /*1640*/  DMUL R10, R8, R10 ;  /* 0x0000000a080a7228 */ /* 0x000fe40000000000 */
[----:B------:R-:W-:Y:S02]  /*1650*/  DMUL R8, R16, R8 ;  /* 0x0000000810087228 */ /* 0x000fe40000000000 */
[----:B------:R-:W-:Y:S01]  /*1660*/  FSETP.GEU.AND P0, PT, |R6|, 5.8789094863358348022e-39, PT ;  /* 0x004004020600780b */ /* 0x000fe20003f0e200 */
[----:B------:R-:W-:Y:S02]  /*1670*/  DMUL R38, R36, R38 ;  /* 0x0000002624267228 */ /* 0x000fe40000000000 */
[----:B0-----:R-:W-:-:S08]  /*1680*/  DFMA R44, -R42, R6, 1 ;  /* 0x3ff000002a2c742b */ /* 0x001fd00000000106 */
[----:B------:R-:W-:-:S08]  /*1690*/  DFMA R44, R44, R44, R44 ;  /* 0x0000002c2c2c722b */ /* 0x000fd0000000002c */
[----:B------:R-:W-:Y:S02]  /*16a0*/  DFMA R44, R6, R44, R6 ;  /* 0x0000002c062c722b */ /* 0x000fe40000000006 */
[----:B------:R-:W-:-:S06]  /*16b0*/  DMUL R6, R4, R2 ;  /* 0x0000000204067228 */ /* 0x000fcc0000000000 */
[----:B------:R-:W-:-:S08]  /*16c0*/  DFMA R46, -R42, R44, 1 ;  /* 0x3ff000002a2e742b */ /* 0x000fd0000000012c */
[----:B------:R-:W-:Y:S01]  /*16d0*/  DFMA R44, R44, R46, R44 ;  /* 0x0000002e2c2c722b */ /* 0x000fe2000000002c */
[----:B------:R-:W-:Y:S10]  /*16e0*/  @P0 BRA `(.L_x_17) ;  /* 0x0000000000100947 */ /* 0x000ff40003800000 */
[----:B------:R-:W-:Y:S02]  /*16f0*/  LOP3.LUT R44, R43, 0x7fffffff, RZ, 0xc0, !PT ;  /* 0x7fffffff2b2c7812 */ /* 0x000fe400078ec0ff */
[----:B------:R-:W-:-:S03]  /*1700*/  MOV R46, 0x1730 ;  /* 0x00001730002e7802 */ /* 0x000fc60000000f00 */
[----:B------:R-:W-:-:S07]  /*1710*/  VIADD R44, R44, 0xfff00000 ;  /* 0xfff000002c2c7836 */ /* 0x000fce0000000000 */
[----:B------:R-:W-:Y:S05]  /*1720*/  CALL.REL.NOINC `($__internal_0_$__cuda_sm20_dblrcp_rn_slowpath_v3) ;  /* 0x0000000c007c7944 */ /* 0x000fea0003c00000 */
.L_x_17:
[----:B------:R-:W-:Y:S02]  /*1730*/  DMUL R36, R12, R36 ;  /* 0x000000240c247228 */ /* 0x000fe40000000000 */
[----:B------:R-:W-:Y:S02]  /*1740*/  DADD R12, -R16, R12 ;  /* 0x00000000100c7229 */ /* 0x000fe4000000010c */
[----:B------:R-:W-:Y:S02]  /*1750*/  DMUL R34, R2, R34 ;  /* 0x0000002202227228 */ /* 0x000fe40000000000 */
[----:B------:R-:W-:Y:S02]  /*1760*/  DADD R14, -R18, R14 ;  /* 0x00000000120e7229 */ /* 0x000fe4000000010e */
[C---:B------:R-:W-:Y:S02]  /*1770*/  DMUL R36, R2.reuse, R36 ;  /* 0x0000002402247228 */ /* 0x040fe40000000000 */
[----:B------:R-:W-:-:S02]  /*1780*/  DMUL R38, R2, R38 ;  /* 0x0000002602267228 */ /* 0x000fc40000000000 */
[----:B------:R-:W-:Y:S02]  /*1790*/  DFMA R34, R4, R40, -R34 ;  /* 0x000000280422722b */ /* 0x000fe40000000822 */
[----:B------:R-:W-:Y:S02]  /*17a0*/  DADD R24, -R26, R24 ;  /* 0x000000001a187229 */ /* 0x000fe40000000118 */
[C---:B------:R-:W-:Y:S02]  /*17b0*/  DFMA R8, R4.reuse, R8, -R36 ;  /* 0x000000080408722b */ /* 0x040fe40000000824 */
[----:B------:R-:W-:Y:S02]  /*17c0*/  DFMA R10, R4, R10, -R38 ;  /* 0x0000000a040a722b */ /* 0x000fe40000000826 */
[----:B------:R-:W-:Y:S02]  /*17d0*/  DFMA R14, R6, R14, R34 ;  /* 0x0000000e060e722b */ /* 0x000fe40000000022 */
[----:B------:R-:W-:-:S02]  /*17e0*/  DSETP.MAX.AND P0, P1, |R4|, |R2|, PT ;  /* 0x400000020400722a */ /* 0x000fc4000390f200 */
[C---:B------:R-:W-:Y:S02]  /*17f0*/  DFMA R8, R6.reuse, R12, R8 ;  /* 0x0000000c0608722b */ /* 0x040fe40000000008 */
[----:B------:R-:W-:Y:S02]  /*1800*/  DFMA R10, R6, R24, R10 ;  /* 0x00000018060a722b */ /* 0x000fe4000000000a */
[-C--:B------:R-:W-:Y:S01]  /*1810*/  DMUL R14, R14, R44.reuse ;  /* 0x0000002c0e0e7228 */ /* 0x080fe20000000000 */
[----:B------:R-:W-:Y:S01]  /*1820*/  IMAD.MOV.U32 R7, RZ, RZ, R3 ;  /* 0x000000ffff077224 */ /* 0x000fe200078e0003 */
[----:B------:R-:W-:Y:S02]  /*1830*/  MOV R6, R5 ;  /* 0x0000000500067202 */ /* 0x000fe40000000f00 */
[-C--:B------:R-:W-:Y:S02]  /*1840*/  DMUL R8, R8, R44.reuse ;  /* 0x0000002c08087228 */ /* 0x080fe40000000000 */
[----:B------:R-:W-:-:S06]  /*1850*/  DMUL R44, R10, R44 ;  /* 0x0000002c0a2c7228 */ /* 0x000fcc0000000000 */
[-C--:B------:R-:W-:Y:S02]  /*1860*/  DMUL R46, R22, R8.reuse ;  /* 0x00000008162e7228 */ /* 0x080fe40000000000 */
[----:B------:R-:W-:-:S06]  /*1870*/  DMUL R8, R20, R8 ;  /* 0x0000000814087228 */ /* 0x000fcc0000000000 */
[-C--:B------:R-:W-:Y:S02]  /*1880*/  DFMA R46, R20, R14.reuse, -R46 ;  /* 0x0000000e142e722b */ /* 0x080fe4000000082e */
[----:B------:R-:W-:Y:S01]  /*1890*/  DFMA R48, R22, R14, R8 ;  /* 0x0000000e1630722b */ /* 0x000fe20000000008 */
[----:B------:R-:W-:Y:S02]  /*18a0*/  FSEL R9, |R6|, |R7|, P0 ;  /* 0x4000000706097208 */ /* 0x000fe40000000200 */
[----:B------:R-:W-:Y:S02]  /*18b0*/  @P1 LOP3.LUT R9, R7, 0x80000, RZ, 0xfc, !PT ;  /* 0x0008000007091812 */ /* 0x000fe400078efcff */
[----:B------:R-:W-:-:S03]  /*18c0*/  SEL R6, R4, R2, P0 ;  /* 0x0000000204067207 */ /* 0x000fc60000000000 */
[----:B------:R-:W-:-:S07]  /*18d0*/  IMAD.MOV.U32 R7, RZ, RZ, R9 ;  /* 0x000000ffff077224 */ /* 0x000fce00078e0009 */
.L_x_16:
[----:B------:R-:W-:Y:S01]  /*18e0*/  USHF.L.U32 UR7, UR5, 0x3, URZ ;  /* 0x0000000305077899 */ /* 0x000fe200080006ff */
[----:B------:R-:W-:Y:S01]  /*18f0*/  IMAD.U32 R2, RZ, RZ, UR16 ;  /* 0x00000010ff027e24 */ /* 0x000fe2000f8e00ff */
[----:B------:R-:W-:Y:S01]  /*1900*/  USHF.L.U64.HI UR52, UR5, 0x3, UR4 ;  /* 0x0000000305347899 */ /* 0x000fe20008010204 */
[----:B------:R-:W-:Y:S01]  /*1910*/  IMAD.U32 R3, RZ, RZ, UR17 ;  /* 0x00000011ff037e24 */ /* 0x000fe2000f8e00ff */
[----:B------:R-:W-:-:S04]  /*1920*/  UIADD3 UR54, UP0, UPT, UR7, UR42, URZ ;  /* 0x0000002a07367290 */ /* 0x000fc8000ff1e0ff */
[----:B------:R-:W-:Y:S01]  /*1930*/  UIADD3.X UR55, UPT, UPT, UR52, UR43, URZ, UP0, !UPT ;  /* 0x0000002b34377290 */ /* 0x000fe200087fe4ff */
[----:B------:R-:W2:Y:S01]  /*1940*/  LDG.E.64 R2, desc[UR22][R2.64] ;  /* 0x0000001602027981 */ /* 0x000ea2000c1e1b00 */
[----:B------:R-:W-:-:S04]  /*1950*/  IMAD.U32 R4, RZ, RZ, UR54 ;  /* 0x00000036ff047e24 */ /* 0x000fc8000f8e00ff */
[----:B------:R-:W-:-:S05]  /*1960*/  IMAD.U32 R5, RZ, RZ, UR55 ;  /* 0x00000037ff057e24 */ /* 0x000fca000f8e00ff */
[----:B------:R-:W2:Y:S01]  /*1970*/  LDG.E.64 R8, desc[UR22][R4.64] ;  /* 0x0000001604087981 */ /* 0x000ea2000c1e1b00 */
[----:B------:R-:W-:-:S04]  /*1980*/  UIADD3 UR54, UP0, UPT, UR7, UR28, URZ ;  /* 0x0000001c07367290 */ /* 0x000fc8000ff1e0ff */
[----:B------:R-:W-:Y:S02]  /*1990*/  UIADD3.X UR55, UPT, UPT, UR52, UR29, URZ, UP0, !UPT ;  /* 0x0000001d34377290 */ /* 0x000fe400087fe4ff */
[----:B------:R-:W-:-:S04]  /*19a0*/  MOV R10, UR54 ;  /* 0x00000036000a7c02 */ /* 0x000fc80008000f00 */
[----:B------:R-:W-:Y:S01]  /*19b0*/  IMAD.U32 R11, RZ, RZ, UR55 ;  /* 0x00000037ff0b7e24 */ /* 0x000fe2000f8e00ff */
[----:B--2---:R-:W-:-:S07]  /*19c0*/  DFMA R8, -R2, R44, R8 ;  /* 0x0000002c0208722b */ /* 0x004fce0000000108 */
[----:B------:R0:W-:Y:S04]  /*19d0*/  STG.E.64 desc[UR22][R4.64], R8 ;  /* 0x0000000804007986 */ /* 0x0001e8000c101b16 */
[----:B------:R-:W2:Y:S01]  /*19e0*/  LDG.E.64 R12, desc[UR22][R10.64] ;  /* 0x000000160a0c7981 */ /* 0x000ea2000c1e1b00 */
[----:B------:R-:W-:-:S04]  /*19f0*/  UIADD3 UR54, UP0, UPT, UR7, UR30, URZ ;  /* 0x0000001e07367290 */ /* 0x000fc8000ff1e0ff */
[----:B------:R-:W-:Y:S02]  /*1a00*/  UIADD3.X UR55, UPT, UPT, UR52, UR31, URZ, UP0, !UPT ;  /* 0x0000001f34377290 */ /* 0x000fe400087fe4ff */
[----:B------:R-:W-:-:S04]  /*1a10*/  IMAD.U32 R14, RZ, RZ, UR54 ;  /* 0x00000036ff0e7e24 */ /* 0x000fc8000f8e00ff */
[----:B------:R-:W-:Y:S01]  /*1a20*/  IMAD.U32 R15, RZ, RZ, UR55 ;  /* 0x00000037ff0f7e24 */ /* 0x000fe2000f8e00ff */
[----:B--2---:R-:W-:-:S07]  /*1a30*/  DFMA R12, -R2, R46, R12 ;  /* 0x0000002e020c722b */ /* 0x004fce000000010c */
[----:B------:R1:W-:Y:S04]  /*1a40*/  STG.E.64 desc[UR22][R10.64], R12 ;  /* 0x0000000c0a007986 */ /* 0x0003e8000c101b16 */
[----:B------:R-:W2:Y:S01]  /*1a50*/  LDG.E.64 R16, desc[UR22][R14.64] ;  /* 0x000000160e107981 */ /* 0x000ea2000c1e1b00 */
[----:B------:R-:W-:-:S04]  /*1a60*/  UIADD3 UR54, UP0, UPT, UR7, UR38, URZ ;  /* 0x0000002607367290 */ /* 0x000fc8000ff1e0ff */
[----:B------:R-:W-:Y:S02]  /*1a70*/  UIADD3.X UR55, UPT, UPT, UR52, UR39, URZ, UP0, !UPT ;  /* 0x0000002734377290 */ /* 0x000fe400087fe4ff */
[----:B0-----:R-:W-:-:S04]  /*1a80*/  IMAD.U32 R4, RZ, RZ, UR54 ;  /* 0x00000036ff047e24 */ /* 0x001fc8000f8e00ff */
[----:B------:R-:W-:Y:S01]  /*1a90*/  IMAD.U32 R5, RZ, RZ, UR55 ;  /* 0x00000037ff057e24 */ /* 0x000fe2000f8e00ff */
[----:B--2---:R-:W-:-:S07]  /*1aa0*/  DFMA R16, -R2, R48, R16 ;  /* 0x000000300210722b */ /* 0x004fce0000000110 */
[----:B------:R1:W-:Y:S04]  /*1ab0*/  STG.E.64 desc[UR22][R14.64], R16 ;  /* 0x000000100e007986 */ /* 0x0003e8000c101b16 */
[----:B------:R-:W2:Y:S02]  /*1ac0*/  LDG.E.64 R2, desc[UR22][R4.64] ;  /* 0x0000001604027981 */ /* 0x000ea4000c1e1b00 */
[----:B--2---:R-:W-:-:S04]  /*1ad0*/  ISETP.NE.U32.AND P0, PT, R2, 0x1, PT ;  /* 0x000000010200780c */ /* 0x004fc80003f05070 */
[----:B------:R-:W-:-:S13]  /*1ae0*/  ISETP.NE.AND.EX P0, PT, R3, RZ, PT, P0 ;  /* 0x000000ff0300720c */ /* 0x000fda0003f05300 */
[----:B------:R-:W-:-:S14]  /*1af0*/  DSETP.LEU.OR P0, PT, R6, UR50, P0 ;  /* 0x0000003206007e2a */ /* 0x000fdc000870b400 */
[----:B-1----:R-:W-:Y:S05]  /*1b00*/  @P0 BRA `(.L_x_18) ;  /* 0x00000004002c0947 */ /* 0x002fea0003800000 */
[----:B------:R-:W-:-:S04]  /*1b10*/  UIADD3 UR54, UP0, UPT, UR7, UR40, URZ ;  /* 0x0000002807367290 */ /* 0x000fc8000ff1e0ff */
[----:B------:R-:W-:Y:S02]  /*1b20*/  UIADD3.X UR55, UPT, UPT, UR52, UR41, URZ, UP0, !UPT ;  /* 0x0000002934377290 */ /* 0x000fe400087fe4ff */
[----:B------:R-:W-:-:S04]  /*1b30*/  IMAD.U32 R12, RZ, RZ, UR54 ;  /* 0x00000036ff0c7e24 */ /* 0x000fc8000f8e00ff */
[----:B------:R-:W-:-:S05]  /*1b40*/  MOV R13, UR55 ;  /* 0x00000037000d7c02 */ /* 0x000fca0008000f00 */
[----:B------:R-:W2:Y:S01]  /*1b50*/  LDG.E.64 R38, desc[UR22][R12.64] ;  /* 0x000000160c267981 */ /* 0x000ea2000c1e1b00 */
[----:B------:R-:W-:-:S04]  /*1b60*/  UIADD3 UR7, UP0, UPT, UR7, UR36, URZ ;  /* 0x0000002407077290 */ /* 0x000fc8000ff1e0ff */
[----:B------:R-:W-:Y:S02]  /*1b70*/  UIADD3.X UR52, UPT, UPT, UR52, UR37, URZ, UP0, !UPT ;  /* 0x0000002534347290 */ /* 0x000fe400087fe4ff */
[----:B------:R-:W-:-:S04]  /*1b80*/  IMAD.U32 R10, RZ, RZ, UR7 ;  /* 0x00000007ff0a7e24 */ /* 0x000fc8000f8e00ff */
[----:B------:R-:W-:-:S05]  /*1b90*/  IMAD.U32 R11, RZ, RZ, UR52 ;  /* 0x00000034ff0b7e24 */ /* 0x000fca000f8e00ff */
[----:B------:R0:W5:Y:S01]  /*1ba0*/  LDG.E.64 R8, desc[UR22][R10.64] ;  /* 0x000000160a087981 */ /* 0x000162000c1e1b00 */
[----:B------:R-:W1:Y:S01]  /*1bb0*/  MUFU.RCP64H R3, R7 ;  /* 0x0000000700037308 */ /* 0x000e620000001800 */
[----:B------:R-:W-:-:S06]  /*1bc0*/  IMAD.MOV.U32 R2, RZ, RZ, 0x1 ;  /* 0x00000001ff027424 */ /* 0x000fcc00078e00ff */
[----:B-1----:R-:W-:-:S08]  /*1bd0*/  DFMA R4, R2, -R6, 1 ;  /* 0x3ff000000204742b */ /* 0x002fd00000000806 */
[----:B------:R-:W-:-:S08]  /*1be0*/  DFMA R4, R4, R4, R4 ;  /* 0x000000040404722b */ /* 0x000fd00000000004 */
[----:B------:R-:W-:-:S08]  /*1bf0*/  DFMA R4, R2, R4, R2 ;  /* 0x000000040204722b */ /* 0x000fd00000000002 */
[----:B------:R-:W-:-:S08]  /*1c00*/  DFMA R2, R4, -R6, 1 ;  /* 0x3ff000000402742b */ /* 0x000fd00000000806 */
[----:B------:R-:W-:-:S08]  /*1c10*/  DFMA R2, R4, R2, R4 ;  /* 0x000000020402722b */ /* 0x000fd00000000004 */
[----:B--2---:R-:W-:Y:S01]  /*1c20*/  DMUL R4, R38, R2 ;  /* 0x0000000226047228 */ /* 0x004fe20000000000 */
[----:B------:R-:W-:-:S07]  /*1c30*/  FSETP.GEU.AND P1, PT, |R39|, 6.5827683646048100446e-37, PT ;  /* 0x036000002700780b */ /* 0x000fce0003f2e200 */
[----:B------:R-:W-:-:S08]  /*1c40*/  DFMA R12, R4, -R6, R38 ;  /* 0x80000006040c722b */ /* 0x000fd00000000026 */
[----:B------:R-:W-:-:S10]  /*1c50*/  DFMA R2, R2, R12, R4 ;  /* 0x0000000c0202722b */ /* 0x000fd40000000004 */
[----:B------:R-:W-:-:S05]  /*1c60*/  FFMA R4, RZ, R7, R3 ;  /* 0x00000007ff047223 */ /* 0x000fca0000000003 */
[----:B------:R-:W-:-:S13]  /*1c70*/  FSETP.GT.AND P0, PT, |R4|, 1.469367938527859385e-39, PT ;  /* 0x001000000400780b */ /* 0x000fda0003f04200 */
[----:B0-----:R-:W-:Y:S05]  /*1c80*/  @P0 BRA P1, `(.L_x_19) ;  /* 0x0000000000180947 */ /* 0x001fea0000800000 */
[----:B------:R-:W-:Y:S01]  /*1c90*/  IMAD.MOV.U32 R36, RZ, RZ, R6 ;  /* 0x000000ffff247224 */ /* 0x000fe200078e0006 */
[----:B------:R-:W-:Y:S01]  /*1ca0*/  MOV R2, 0x1cd0 ;  /* 0x00001cd000027802 */ /* 0x000fe20000000f00 */
[----:B------:R-:W-:-:S07]  /*1cb0*/  IMAD.MOV.U32 R37, RZ, RZ, R7 ;  /* 0x000000ffff257224 */ /* 0x000fce00078e0007 */
[----:B-----5:R-:W-:Y:S05]  /*1cc0*/  CALL.REL.NOINC `($__internal_1_$__cuda_sm20_div_rn_f64_full) ;  /* 0x0000000800b07944 */ /* 0x020fea0003c00000 */
[----:B------:R-:W-:Y:S01]  /*1cd0*/  IMAD.MOV.U32 R2, RZ, RZ, R36 ;  /* 0x000000ffff027224 */ /* 0x000fe200078e0024 */
[----:B------:R-:W-:-:S07]  /*1ce0*/  MOV R3, R37 ;  /* 0x0000002500037202 */ /* 0x000fce0000000f00 */
.L_x_19:
[----:B-----5:R-:W-:Y:S01]  /*1cf0*/  DSETP.MIN.AND P0, P1, R8, R2, PT ;  /* 0x000000020800722a */ /* 0x020fe20003900000 */
[----:B------:R-:W-:Y:S02]  /*1d00*/  IMAD.MOV.U32 R4, RZ, RZ, R9 ;  /* 0x000000ffff047224 */ /* 0x000fe400078e0009 */
[----:B------:R-:W-:-:S03]  /*1d10*/  IMAD.MOV.U32 R5, RZ, RZ, R3 ;  /* 0x000000ffff057224 */ /* 0x000fc600078e0003 */
[----:B------:R-:W-:Y:S02]  /*1d20*/  SEL R8, R8, R2, P0 ;  /* 0x0000000208087207 */ /* 0x000fe40000000000 */
[----:B------:R-:W-:Y:S02]  /*1d30*/  FSEL R13, R4, R5, P0 ;  /* 0x00000005040d7208 */ /* 0x000fe40000000000 */
[----:B------:R-:W-:-:S04]  /*1d40*/  ISETP.GE.AND P0, PT, R28, RZ, PT ;  /* 0x000000ff1c00720c */ /* 0x000fc80003f06270 */
[----:B------:R-:W-:-:S05]  /*1d50*/  @P1 LOP3.LUT R13, R5, 0x80000, RZ, 0xfc, !PT ;  /* 0x00080000050d1812 */ /* 0x000fca00078efcff */
[----:B------:R-:W-:-:S05]  /*1d60*/  IMAD.MOV.U32 R9, RZ, RZ, R13 ;  /* 0x000000ffff097224 */ /* 0x000fca00078e000d */
[----:B------:R0:W-:Y:S01]  /*1d70*/  STG.E.64 desc[UR22][R10.64], R8 ;  /* 0x000000080a007986 */ /* 0x0001e2000c101b16 */
[----:B------:R-:W-:Y:S05]  /*1d80*/  @!P0 BRA `(.L_x_18) ;  /* 0x00000000008c8947 */ /* 0x000fea0003800000 */
[C---:B------:R-:W-:Y:S01]  /*1d90*/  IMAD.SHL.U32 R12, R28.reuse, 0x8, RZ ;  /* 0x000000081c0c7824 */ /* 0x040fe200078e00ff */
[----:B------:R-:W-:-:S04]  /*1da0*/  SHF.L.U64.HI R2, R28, 0x3, R29 ;  /* 0x000000031c027819 */ /* 0x000fc8000001021d */
[----:B------:R-:W-:Y:S02]  /*1db0*/  LOP3.LUT R12, R12, 0xfffffff8, RZ, 0xc0, !PT ;  /* 0xfffffff80c0c7812 */ /* 0x000fe400078ec0ff */
[----:B------:R-:W-:Y:S02]  /*1dc0*/  LOP3.LUT R2, R2, 0x3, RZ, 0xc0, !PT ;  /* 0x0000000302027812 */ /* 0x000fe400078ec0ff */
[----:B------:R-:W-:-:S04]  /*1dd0*/  IADD3 R12, P0, PT, R12, UR40, RZ ;  /* 0x000000280c0c7c10 */ /* 0x000fc8000ff1e0ff */
[----:B------:R-:W-:-:S05]  /*1de0*/  IADD3.X R13, PT, PT, R2, UR41, RZ, P0, !PT ;  /* 0x00000029020d7c10 */ /* 0x000fca00087fe4ff */
[----:B------:R-:W2:Y:S01]  /*1df0*/  LDG.E.64 R38, desc[UR22][R12.64] ;  /* 0x000000160c267981 */ /* 0x000ea2000c1e1b00 */
        /* <DEDUP_REMOVED lines=13> */
[----:B------:R-:W-:Y:S05]  /*1ed0*/  @P0 BRA P1, `(.L_x_20) ;  /* 0x0000000000180947 */ /* 0x000fea0000800000 */
[----:B------:R-:W-:Y:S01]  /*1ee0*/  IMAD.MOV.U32 R36, RZ, RZ, R6 ;  /* 0x000000ffff247224 */ /* 0x000fe200078e0006 */
[----:B------:R-:W-:Y:S02]  /*1ef0*/  MOV R37, R7 ;  /* 0x0000000700257202 */ /* 0x000fe40000000f00 */
[----:B------:R-:W-:-:S07]  /*1f00*/  MOV R2, 0x1f20 ;  /* 0x00001f2000027802 */ /* 0x000fce0000000f00 */
[----:B0-----:R-:W-:Y:S05]  /*1f10*/  CALL.REL.NOINC `($__internal_1_$__cuda_sm20_div_rn_f64_full) ;  /* 0x00000008001c7944 */ /* 0x001fea0003c00000 */
[----:B------:R-:W-:Y:S02]  /*1f20*/  IMAD.MOV.U32 R2, RZ, RZ, R36 ;  /* 0x000000ffff027224 */ /* 0x000fe400078e0024 */
[----:B------:R-:W-:-:S07]  /*1f30*/  IMAD.MOV.U32 R3, RZ, RZ, R37 ;  /* 0x000000ffff037224 */ /* 0x000fce00078e0025 */
.L_x_20:
[----:B------:R-:W-:Y:S01]  /*1f40*/  DSETP.MIN.AND P0, P1, R8, R2, PT ;  /* 0x000000020800722a */ /* 0x000fe20003900000 */
[----:B------:R-:W-:Y:S02]  /*1f50*/  IMAD.MOV.U32 R4, RZ, RZ, R9 ;  /* 0x000000ffff047224 */ /* 0x000fe400078e0009 */
[----:B------:R-:W-:-:S03]  /*1f60*/  IMAD.MOV.U32 R5, RZ, RZ, R3 ;  /* 0x000000ffff057224 */ /* 0x000fc600078e0003 */
[----:B------:R-:W-:Y:S02]  /*1f70*/  SEL R2, R8, R2, P0 ;  /* 0x0000000208027207 */ /* 0x000fe40000000000 */
[----:B------:R-:W-:-:S06]  /*1f80*/  FSEL R13, R4, R5, P0 ;  /* 0x00000005040d7208 */ /* 0x000fcc0000000000 */
[----:B------:R-:W-:-:S05]  /*1f90*/  @P1 LOP3.LUT R13, R5, 0x80000, RZ, 0xfc, !PT ;  /* 0x00080000050d1812 */ /* 0x000fca00078efcff */
[----:B------:R-:W-:-:S05]  /*1fa0*/  IMAD.MOV.U32 R3, RZ, RZ, R13 ;  /* 0x000000ffff037224 */ /* 0x000fca00078e000d */
[----:B------:R1:W-:Y:S02]  /*1fb0*/  STG.E.64 desc[UR22][R10.64], R2 ;  /* 0x000000020a007986 */ /* 0x0003e4000c101b16 */
.L_x_18:
[----:B------:R-:W-:Y:S01]  /*1fc0*/  DSETP.MAX.AND P0, P1, R30, R6, PT ;  /* 0x000000061e00722a */ /* 0x000fe2000390f000 */
[----:B-1----:R-:W-:Y:S01]  /*1fd0*/  IMAD.MOV.U32 R3, RZ, RZ, R7 ;  /* 0x000000ffff037224 */ /* 0x002fe200078e0007 */
[----:B------:R-:W-:-:S04]  /*1fe0*/  MOV R2, R31 ;  /* 0x0000001f00027202 */ /* 0x000fc80000000f00 */
[----:B------:R-:W-:Y:S02]  /*1ff0*/  FSEL R5, R2, R3, P0 ;  /* 0x0000000302057208 */ /* 0x000fe40000000000 */
[----:B------:R-:W-:-:S06]  /*2000*/  SEL R30, R30, R6, P0 ;  /* 0x000000061e1e7207 */ /* 0x000fcc0000000000 */
[----:B------:R-:W-:-:S05]  /*2010*/  @P1 LOP3.LUT R5, R3, 0x80000, RZ, 0xfc, !PT ;  /* 0x0008000003051812 */ /* 0x000fca00078efcff */
[----:B------:R-:W-:-:S07]  /*2020*/  IMAD.MOV.U32 R31, RZ, RZ, R5 ;  /* 0x000000ffff1f7224 */ /* 0x000fce00078e0005 */
.L_x_1:
[----:B------:R-:W-:Y:S01]  /*2030*/  UIADD3 UR16, UP0, UPT, UR16, 0x8, URZ ;  /* 0x0000000810107890 */ /* 0x000fe2000ff1e0ff */
[----:B------:R-:W-:Y:S01]  /*2040*/  VIADD R0, R0, 0x2 ;  /* 0x0000000200007836 */ /* 0x000fe20000000000 */
[----:B------:R-:W-:Y:S02]  /*2050*/  UIADD3 UR6, UPT, UPT, UR6, 0x1, URZ ;  /* 0x0000000106067890 */ /* 0x000fe4000fffe0ff */
[----:B------:R-:W-:Y:S02]  /*2060*/  UIADD3.X UR17, UPT, UPT, URZ, UR17, URZ, UP0, !UPT ;  /* 0x00000011ff117290 */ /* 0x000fe400087fe4ff */
[----:B------:R-:W-:Y:S02]  /*2070*/  UISETP.NE.AND UP0, UPT, UR6, 0x3, UPT ;  /* 0x000000030600788c */ /* 0x000fe4000bf05270 */
[----:B------:R-:W-:Y:S02]  /*2080*/  UIADD3 UR18, UP1, UPT, UR18, 0x8, URZ ;  /* 0x0000000812127890 */ /* 0x000fe4000ff3e0ff */
[----:B------:R-:W-:-:S02]  /*2090*/  UIADD3 UR20, UP2, UPT, UR20, 0x8, URZ ;  /* 0x0000000814147890 */ /* 0x000fc4000ff5e0ff */
[----:B------:R-:W-:Y:S02]  /*20a0*/  UIADD3 UR14, UP3, UPT, UR14, 0x8, URZ ;  /* 0x000000080e0e7890 */ /* 0x000fe4000ff7e0ff */
[----:B------:R-:W-:Y:S02]  /*20b0*/  UIADD3 UR12, UP4, UPT, UR12, 0x8, URZ ;  /* 0x000000080c0c7890 */ /* 0x000fe4000ff9e0ff */
[----:B------:R-:W-:Y:S02]  /*20c0*/  UIADD3 UR10, UP5, UPT, UR10, 0x8, URZ ;  /* 0x000000080a0a7890 */ /* 0x000fe4000ffbe0ff */
[----:B------:R-:W-:Y:S02]  /*20d0*/  UIADD3 UR8, UP6, UPT, UR8, 0x8, URZ ;  /* 0x0000000808087890 */ /* 0x000fe4000ffde0ff */
[----:B------:R-:W-:Y:S02]  /*20e0*/  UIADD3.X UR19, UPT, UPT, URZ, UR19, URZ, UP1, !UPT ;  /* 0x00000013ff137290 */ /* 0x000fe40008ffe4ff */
[----:B------:R-:W-:-:S02]  /*20f0*/  UIADD3.X UR21, UPT, UPT, URZ, UR21, URZ, UP2, !UPT ;  /* 0x00000015ff157290 */ /* 0x000fc400097fe4ff */
[----:B------:R-:W-:Y:S02]  /*2100*/  UIADD3.X UR15, UPT, UPT, URZ, UR15, URZ, UP3, !UPT ;  /* 0x0000000fff0f7290 */ /* 0x000fe40009ffe4ff */
[----:B------:R-:W-:Y:S02]  /*2110*/  UIADD3.X UR13, UPT, UPT, URZ, UR13, URZ, UP4, !UPT ;  /* 0x0000000dff0d7290 */ /* 0x000fe4000a7fe4ff */
[----:B------:R-:W-:Y:S02]  /*2120*/  UIADD3.X UR11, UPT, UPT, URZ, UR11, URZ, UP5, !UPT ;  /* 0x0000000bff0b7290 */ /* 0x000fe4000affe4ff */
[----:B------:R-:W-:Y:S01]  /*2130*/  UIADD3.X UR9, UPT, UPT, URZ, UR9, URZ, UP6, !UPT ;  /* 0x00000009ff097290 */ /* 0x000fe2000b7fe4ff */
[----:B------:R-:W-:Y:S11]  /*2140*/  BRA.U UP0, `(.L_x_21) ;  /* 0xffffffe100447547 */ /* 0x000ff6000b83ffff */
[----:B------:R-:W1:Y:S01]  /*2150*/  LDCU.64 UR6, c[0x0][0x3e0] ;  /* 0x00007c00ff0677ac */ /* 0x000e620008000a00 */
[----:B------:R-:W-:Y:S02]  /*2160*/  USHF.L.U32 UR9, UR5, 0x3, URZ ;  /* 0x0000000305097899 */ /* 0x000fe400080006ff */
[----:B------:R-:W-:Y:S02]  /*2170*/  USHF.L.U64.HI UR8, UR5, 0x3, UR4 ;  /* 0x0000000305087899 */ /* 0x000fe40008010204 */
[----:B-1----:R-:W-:-:S04]  /*2180*/  UIADD3 UR6, UP0, UPT, UR9, UR6, URZ ;  /* 0x0000000609067290 */ /* 0x002fc8000ff1e0ff */
[----:B------:R-:W-:Y:S02]  /*2190*/  UIADD3.X UR7, UPT, UPT, UR8, UR7, URZ, UP0, !UPT ;  /* 0x0000000708077290 */ /* 0x000fe400087fe4ff */
[----:B0-----:R-:W-:-:S04]  /*21a0*/  IMAD.U32 R8, RZ, RZ, UR6 ;  /* 0x00000006ff087e24 */ /* 0x001fc8000f8e00ff */
[----:B------:R-:W-:-:S06]  /*21b0*/  IMAD.U32 R9, RZ, RZ, UR7 ;  /* 0x00000007ff097e24 */ /* 0x000fcc000f8e00ff */
[----:B------:R-:W2:Y:S02]  /*21c0*/  LDG.E.64 R8, desc[UR22][R8.64] ;  /* 0x0000001608087981 */ /* 0x000ea4000c1e1b00 */
[----:B--2---:R-:W0:Y:S01]  /*21d0*/  MUFU.RCP64H R3, R9 ;  /* 0x0000000900037308 */ /* 0x004e220000001800 */
[----:B------:R-:W-:-:S05]  /*21e0*/  VIADD R2, R9, 0x300402 ;  /* 0x0030040209027836 */ /* 0x000fca0000000000 */
[----:B------:R-:W-:Y:S01]  /*21f0*/  FSETP.GEU.AND P0, PT, |R2|, 5.8789094863358348022e-39, PT ;  /* 0x004004020200780b */ /* 0x000fe20003f0e200 */
[----:B0-----:R-:W-:-:S08]  /*2200*/  DFMA R4, -R8, R2, 1 ;  /* 0x3ff000000804742b */ /* 0x001fd00000000102 */
[----:B------:R-:W-:-:S08]  /*2210*/  DFMA R4, R4, R4, R4 ;  /* 0x000000040404722b */ /* 0x000fd00000000004 */
[----:B------:R-:W-:-:S08]  /*2220*/  DFMA R4, R2, R4, R2 ;  /* 0x000000040204722b */ /* 0x000fd00000000002 */
[----:B------:R-:W-:-:S08]  /*2230*/  DFMA R6, -R8, R4, 1 ;  /* 0x3ff000000806742b */ /* 0x000fd00000000104 */
[----:B------:R-:W-:Y:S01]  /*2240*/  DFMA R4, R4, R6, R4 ;  /* 0x000000060404722b */ /* 0x000fe20000000004 */
[----:B------:R-:W-:Y:S10]  /*2250*/  @P0 BRA `(.L_x_22) ;  /* 0x0000000000200947 */ /* 0x000ff40003800000 */
[----:B------:R-:W-:Y:S01]  /*2260*/  LOP3.LUT R44, R9, 0x7fffffff, RZ, 0xc0, !PT ;  /* 0x7fffffff092c7812 */ /* 0x000fe200078ec0ff */
[----:B------:R-:W-:Y:S01]  /*2270*/  IMAD.MOV.U32 R42, RZ, RZ, R8 ;  /* 0x000000ffff2a7224 */ /* 0x000fe200078e0008 */
[----:B------:R-:W-:Y:S02]  /*2280*/  MOV R43, R9 ;  /* 0x00000009002b7202 */ /* 0x000fe40000000f00 */
[----:B------:R-:W-:Y:S01]  /*2290*/  MOV R46, 0x22c0 ;  /* 0x000022c0002e7802 */ /* 0x000fe20000000f00 */
[----:B------:R-:W-:-:S07]  /*22a0*/  VIADD R44, R44, 0xfff00000 ;  /* 0xfff000002c2c7836 */ /* 0x000fce0000000000 */
[----:B------:R-:W-:Y:S05]  /*22b0*/  CALL.REL.NOINC `($__internal_0_$__cuda_sm20_dblrcp_rn_slowpath_v3) ;  /* 0x0000000000987944 */ /* 0x000fea0003c00000 */
[----:B------:R-:W-:Y:S02]  /*22c0*/  IMAD.MOV.U32 R4, RZ, RZ, R44 ;  /* 0x000000ffff047224 */ /* 0x000fe400078e002c */
[----:B------:R-:W-:-:S07]  /*22d0*/  IMAD.MOV.U32 R5, RZ, RZ, R45 ;  /* 0x000000ffff057224 */ /* 0x000fce00078e002d */
.L_x_22:
[----:B------:R-:W0:Y:S01]  /*22e0*/  LDCU.64 UR6, c[0x0][0x428] ;  /* 0x00008500ff0677ac */ /* 0x000e220008000a00 */
[----:B------:R-:W1:Y:S01]  /*22f0*/  LDCU.128 UR12, c[0x0][0x430] ;  /* 0x00008600ff0c77ac */ /* 0x000e620008000c00 */
[----:B0-----:R-:W-:-:S04]  /*2300*/  UIADD3 UR6, UP0, UPT, UR9, UR6, URZ ;  /* 0x0000000609067290 */ /* 0x001fc8000ff1e0ff */
[----:B------:R-:W-:Y:S02]  /*2310*/  UIADD3.X UR7, UPT, UPT, UR8, UR7, URZ, UP0, !UPT ;  /* 0x0000000708077290 */ /* 0x000fe400087fe4ff */
[----:B------:R-:W-:-:S04]  /*2320*/  IMAD.U32 R2, RZ, RZ, UR6 ;  /* 0x00000006ff027e24 */ /* 0x000fc8000f8e00ff */
[----:B------:R-:W-:-:S05]  /*2330*/  IMAD.U32 R3, RZ, RZ, UR7 ;  /* 0x00000007ff037e24 */ /* 0x000fca000f8e00ff */
[----:B------:R-:W2:Y:S01]  /*2340*/  LDG.E.64 R6, desc[UR22][R2.64] ;  /* 0x0000001602067981 */ /* 0x000ea2000c1e1b00 */
[----:B-1----:R-:W-:-:S04]  /*2350*/  UIADD3 UR6, UP0, UPT, UR9, UR12, URZ ;  /* 0x0000000c09067290 */ /* 0x002fc8000ff1e0ff */
[----:B------:R-:W-:Y:S02]  /*2360*/  UIADD3.X UR7, UPT, UPT, UR8, UR13, URZ, UP0, !UPT ;  /* 0x0000000d08077290 */ /* 0x000fe400087fe4ff */
[----:B------:R-:W-:-:S04]  /*2370*/  IMAD.U32 R8, RZ, RZ, UR6 ;  /* 0x00000006ff087e24 */ /* 0x000fc8000f8e00ff */
[----:B------:R-:W-:Y:S01]  /*2380*/  MOV R9, UR7 ;  /* 0x0000000700097c02 */ /* 0x000fe20008000f00 */
[----:B--2---:R-:W-:-:S07]  /*2390*/  DMUL R6, R6, R4 ;  /* 0x0000000406067228 */ /* 0x004fce0000000000 */
[----:B------:R0:W-:Y:S04]  /*23a0*/  STG.E.64 desc[UR22][R2.64], R6 ;  /* 0x0000000602007986 */ /* 0x0001e8000c101b16 */
[----:B------:R-:W2:Y:S01]  /*23b0*/  LDG.E.64 R10, desc[UR22][R8.64] ;  /* 0x00000016080a7981 */ /* 0x000ea2000c1e1b00 */
[----:B------:R-:W-:-:S04]  /*23c0*/  UIADD3 UR6, UP0, UPT, UR9, UR14, URZ ;  /* 0x0000000e09067290 */ /* 0x000fc8000ff1e0ff */
[----:B------:R-:W-:Y:S02]  /*23d0*/  UIADD3.X UR7, UPT, UPT, UR8, UR15, URZ, UP0, !UPT ;  /* 0x0000000f08077290 */ /* 0x000fe400087fe4ff */
[----:B------:R-:W-:-:S04]  /*23e0*/  IMAD.U32 R12, RZ, RZ, UR6 ;  /* 0x00000006ff0c7e24 */ /* 0x000fc8000f8e00ff */
[----:B------:R-:W-:-:S05]  /*23f0*/  IMAD.U32 R13, RZ, RZ, UR7 ;  /* 0x00000007ff0d7e24 */ /* 0x000fca000f8e00ff */
[----:B------:R-:W1:Y:S01]  /*2400*/  LDCU.64 UR6, c[0x0][0x440] ;  /* 0x00008800ff0677ac */ /* 0x000e620008000a00 */
[----:B--2---:R-:W-:-:S07]  /*2410*/  DMUL R10, R10, R4 ;  /* 0x000000040a0a7228 */ /* 0x004fce0000000000 */
[----:B------:R2:W-:Y:S04]  /*2420*/  STG.E.64 desc[UR22][R8.64], R10 ;  /* 0x0000000a08007986 */ /* 0x0005e8000c101b16 */
[----:B------:R-:W3:Y:S01]  /*2430*/  LDG.E.64 R14, desc[UR22][R12.64] ;  /* 0x000000160c0e7981 */ /* 0x000ee2000c1e1b00 */
[----:B-1----:R-:W-:-:S04]  /*2440*/  UIADD3 UR6, UP0, UPT, UR9, UR6, URZ ;  /* 0x0000000609067290 */ /* 0x002fc8000ff1e0ff */
[----:B------:R-:W-:Y:S01]  /*2450*/  UIADD3.X UR7, UPT, UPT, UR8, UR7, URZ, UP0, !UPT ;  /* 0x0000000708077290 */ /* 0x000fe200087fe4ff */
[----:B------:R-:W1:Y:S01]  /*2460*/  LDCU.64 UR8, c[0x0][0x380] ;  /* 0x00007000ff0877ac */ /* 0x000e620008000a00 */
[----:B0-----:R-:W-:-:S04]  /*2470*/  IMAD.U32 R2, RZ, RZ, UR6 ;  /* 0x00000006ff027e24 */ /* 0x001fc8000f8e00ff */
[----:B------:R-:W-:Y:S01]  /*2480*/  IMAD.U32 R3, RZ, RZ, UR7 ;  /* 0x00000007ff037e24 */ /* 0x000fe2000f8e00ff */
[----:B------:R-:W-:-:S04]  /*2490*/  UIADD3 UR5, UP0, UPT, UR5, 0x1, URZ ;  /* 0x0000000105057890 */ /* 0x000fc8000ff1e0ff */
[----:B------:R-:W-:Y:S02]  /*24a0*/  UIADD3.X UR4, UPT, UPT, URZ, UR4, URZ, UP0, !UPT ;  /* 0x00000004ff047290 */ /* 0x000fe400087fe4ff */
[----:B-1----:R-:W-:-:S04]  /*24b0*/  UISETP.GE.U32.AND UP0, UPT, UR5, UR8, UPT ;  /* 0x000000080500728c */ /* 0x002fc8000bf06070 */
[----:B------:R-:W-:Y:S01]  /*24c0*/  UISETP.GE.AND.EX UP0, UPT, UR4, UR9, UPT, UP0 ;  /* 0x000000090400728c */ /* 0x000fe2000bf06300 */
[----:B---3--:R-:W-:-:S07]  /*24d0*/  DMUL R14, R14, R4 ;  /* 0x000000040e0e7228 */ /* 0x008fce0000000000 */
[----:B------:R2:W-:Y:S04]  /*24e0*/  STG.E.64 desc[UR22][R12.64], R14 ;  /* 0x0000000e0c007986 */ /* 0x0005e8000c101b16 */
[----:B------:R2:W-:Y:S01]  /*24f0*/  STG.E.64 desc[UR22][R2.64], R30 ;  /* 0x0000001e02007986 */ /* 0x0005e2000c101b16 */
[----:B------:R-:W-:Y:S05]  /*2500*/  BRA.U !UP0, `(.L_x_23) ;  /* 0xffffffd908e47547 */ /* 0x000fea000b83ffff */
[----:B------:R-:W-:Y:S05]  /*2510*/  EXIT ;  /* 0x000000000000794d */ /* 0x000fea0003800000 */
        .weak           $__internal_0_$__cuda_sm20_dblrcp_rn_slowpath_v3
        .type           $__internal_0_$__cuda_sm20_dblrcp_rn_slowpath_v3,@function
        .size           $__internal_0_$__cuda_sm20_dblrcp_rn_slowpath_v3,($__internal_1_$__cuda_sm20_div_rn_f64_full - $__internal_0_$__cuda_sm20_dblrcp_rn_slowpath_v3)
$__internal_0_$__cuda_sm20_dblrcp_rn_slowpath_v3:
[----:B------:R-:W-:-:S14]  /*2520*/  DSETP.GTU.AND P0, PT, |R42|, +INF , PT ;  /* 0x7ff000002a00742a */ /* 0x000fdc0003f0c200 */
[----:B------:R-:W-:Y:S05]  /*2530*/  @P0 BRA `(.L_x_24) ;  /* 0x00000000007c0947 */ /* 0x000fea0003800000 */
[----:B------:R-:W-:-:S05]  /*2540*/  LOP3.LUT R47, R43, 0x7fffffff, RZ, 0xc0, !PT ;  /* 0x7fffffff2b2f7812 */ /* 0x000fca00078ec0ff */
[----:B------:R-:W-:-:S05]  /*2550*/  VIADD R45, R47, 0xffffffff ;  /* 0xffffffff2f2d7836 */ /* 0x000fca0000000000 */
[----:B------:R-:W-:-:S13]  /*2560*/  ISETP.GE.U32.AND P0, PT, R45, 0x7fefffff, PT ;  /* 0x7fefffff2d00780c */ /* 0x000fda0003f06070 */
[----:B------:R-:W-:Y:S02]  /*2570*/  @P0 LOP3.LUT R49, R43, 0x7ff00000, RZ, 0x3c, !PT ;  /* 0x7ff000002b310812 */ /* 0x000fe400078e3cff */
[----:B------:R-:W-:Y:S01]  /*2580*/  @P0 MOV R48, RZ ;  /* 0x000000ff00300202 */ /* 0x000fe20000000f00 */
[----:B------:R-:W-:Y:S06]  /*2590*/  @P0 BRA `(.L_x_25) ;  /* 0x00000000006c0947 */ /* 0x000fec0003800000 */
[----:B------:R-:W-:-:S13]  /*25a0*/  ISETP.GE.U32.AND P0, PT, R47, 0x1000001, PT ;  /* 0x010000012f00780c */ /* 0x000fda0003f06070 */
[----:B------:R-:W-:Y:S05]  /*25b0*/  @!P0 BRA `(.L_x_26) ;  /* 0x0000000000388947 */ /* 0x000fea0003800000 */
[----:B------:R-:W-:Y:S02]  /*25c0*/  VIADD R45, R43, 0xc0200000 ;  /* 0xc02000002b2d7836 */ /* 0x000fe40000000000 */
[----:B------:R-:W-:Y:S02]  /*25d0*/  IMAD.MOV.U32 R48, RZ, RZ, R44 ;  /* 0x000000ffff307224 */ /* 0x000fe400078e002c */
[----:B------:R-:W0:Y:S01]  /*25e0*/  MUFU.RCP64H R49, R45 ;  /* 0x0000002d00317308 */ /* 0x000e220000001800 */
[----:B------:R-:W-:-:S06]  /*25f0*/  IMAD.MOV.U32 R44, RZ, RZ, R42 ;  /* 0x000000ffff2c7224 */ /* 0x000fcc00078e002a */
[----:B0-----:R-:W-:-:S08]  /*2600*/  DFMA R50, -R44, R48, 1 ;  /* 0x3ff000002c32742b */ /* 0x001fd00000000130 */
[----:B------:R-:W-:-:S08]  /*2610*/  DFMA R50, R50, R50, R50 ;  /* 0x000000323232722b */ /* 0x000fd00000000032 */
[----:B------:R-:W-:-:S08]  /*2620*/  DFMA R50, R48, R50, R48 ;  /* 0x000000323032722b */ /* 0x000fd00000000030 */
[----:B------:R-:W-:-:S08]  /*2630*/  DFMA R48, -R44, R50, 1 ;  /* 0x3ff000002c30742b */ /* 0x000fd00000000132 */
[----:B------:R-:W-:-:S08]  /*2640*/  DFMA R48, R50, R48, R50 ;  /* 0x000000303230722b */ /* 0x000fd00000000032 */
[----:B------:R-:W-:-:S08]  /*2650*/  DMUL R48, R48, 2.2250738585072013831e-308 ;  /* 0x0010000030307828 */ /* 0x000fd00000000000 */
[----:B------:R-:W-:-:S08]  /*2660*/  DFMA R42, -R42, R48, 1 ;  /* 0x3ff000002a2a742b */ /* 0x000fd00000000130 */
[----:B------:R-:W-:-:S08]  /*2670*/  DFMA R42, R42, R42, R42 ;  /* 0x0000002a2a2a722b */ /* 0x000fd0000000002a */
[----:B------:R-:W-:Y:S01]  /*2680*/  DFMA R48, R48, R42, R48 ;  /* 0x0000002a3030722b */ /* 0x000fe20000000030 */
[----:B------:R-:W-:Y:S10]  /*2690*/  BRA `(.L_x_25) ;  /* 0x00000000002c7947 */ /* 0x000ff40003800000 */
.L_x_26:
[----:B------:R-:W-:-:S06]  /*26a0*/  DMUL R42, R42, 8.11296384146066816958e+31 ;  /* 0x469000002a2a7828 */ /* 0x000fcc0000000000 */
[----:B------:R-:W0:Y:S02]  /*26b0*/  MUFU.RCP64H R45, R43 ;  /* 0x0000002b002d7308 */ /* 0x000e240000001800 */
[----:B0-----:R-:W-:-:S08]  /*26c0*/  DFMA R48, -R42, R44, 1 ;  /* 0x3ff000002a30742b */ /* 0x001fd0000000012c */
[----:B------:R-:W-:-:S08]  /*26d0*/  DFMA R48, R48, R48, R48 ;  /* 0x000000303030722b */ /* 0x000fd00000000030 */
[----:B------:R-:W-:-:S08]  /*26e0*/  DFMA R48, R44, R48, R44 ;  /* 0x000000302c30722b */ /* 0x000fd0000000002c */
[----:B------:R-:W-:-:S08]  /*26f0*/  DFMA R44, -R42, R48, 1 ;  /* 0x3ff000002a2c742b */ /* 0x000fd00000000130 */
[----:B------:R-:W-:-:S08]  /*2700*/  DFMA R44, R48, R44, R48 ;  /* 0x0000002c302c722b */ /* 0x000fd00000000030 */
[----:B------:R-:W-:Y:S01]  /*2710*/  DMUL R48, R44, 8.11296384146066816958e+31 ;  /* 0x469000002c307828 */ /* 0x000fe20000000000 */
[----:B------:R-:W-:Y:S10]  /*2720*/  BRA `(.L_x_25) ;  /* 0x0000000000087947 */ /* 0x000ff40003800000 */
.L_x_24:
[----:B------:R-:W-:Y:S01]  /*2730*/  LOP3.LUT R49, R43, 0x80000, RZ, 0xfc, !PT ;  /* 0x000800002b317812 */ /* 0x000fe200078efcff */
[----:B------:R-:W-:-:S07]  /*2740*/  IMAD.MOV.U32 R48, RZ, RZ, R42 ;  /* 0x000000ffff307224 */ /* 0x000fce00078e002a */
.L_x_25:
[----:B------:R-:W-:Y:S01]  /*2750*/  IMAD.MOV.U32 R47, RZ, RZ, 0x0 ;  /* 0x00000000ff2f7424 */ /* 0x000fe200078e00ff */
[----:B------:R-:W-:Y:S01]  /*2760*/  MOV R45, R49 ;  /* 0x00000031002d7202 */ /* 0x000fe20000000f00 */
[----:B------:R-:W-:Y:S02]  /*2770*/  IMAD.MOV.U32 R44, RZ, RZ, R48 ;  /* 0x000000ffff2c7224 */ /* 0x000fe400078e0030 */
[----:B------:R-:W-:Y:S05]  /*2780*/  RET.REL.NODEC R46 `(_Z44compute_fluxes_central_structure_cuda_singlelddddiPdPlS0_S_S_S_S_S0_S_S_S_S_S_S_S_S_S_S_S_) ;  /* 0xffffffd82e1c7950 */ /* 0x000fea0003c3ffff */
        .weak           $__internal_1_$__cuda_sm20_div_rn_f64_full
        .type           $__internal_1_$__cuda_sm20_div_rn_f64_full,@function
        .size           $__internal_1_$__cuda_sm20_div_rn_f64_full,($__internal_2_$__cuda_sm20_dsqrt_rn_f64_mediumpath_v1 - $__internal_1_$__cuda_sm20_div_rn_f64_full)
$__internal_1_$__cuda_sm20_div_rn_f64_full:
[C---:B------:R-:W-:Y:S01]  /*2790*/  FSETP.GEU.AND P0, PT, |R37|.reuse, 1.469367938527859385e-39, PT ;  /* 0x001000002500780b */ /* 0x040fe20003f0e200 */
[----:B------:R-:W-:Y:S01]  /*27a0*/  IMAD.MOV.U32 R4, RZ, RZ, 0x1 ;  /* 0x00000001ff047424 */ /* 0x000fe200078e00ff */
[----:B------:R-:W-:Y:S01]  /*27b0*/  LOP3.LUT R34, R37, 0x800fffff, RZ, 0xc0, !PT ;  /* 0x800fffff25227812 */ /* 0x000fe200078ec0ff */
[----:B------:R-:W-:Y:S01]  /*27c0*/  IMAD.MOV.U32 R40, RZ, RZ, R38 ;  /* 0x000000ffff287224 */ /* 0x000fe200078e0026 */
[----:B------:R-:W-:Y:S02]  /*27d0*/  LOP3.LUT R3, R39, 0x7ff00000, RZ, 0xc0, !PT ;  /* 0x7ff0000027037812 */ /* 0x000fe400078ec0ff */
[----:B------:R-:W-:Y:S01]  /*27e0*/  LOP3.LUT R35, R34, 0x3ff00000, RZ, 0xfc, !PT ;  /* 0x3ff0000022237812 */ /* 0x000fe200078efcff */
[----:B------:R-:W-:-:S06]  /*27f0*/  IMAD.MOV.U32 R34, RZ, RZ, R36 ;  /* 0x000000ffff227224 */ /* 0x000fcc00078e0024 */
[----:B------:R-:W-:-:S06]  /*2800*/  @!P0 DMUL R34, R36, 8.98846567431157953865e+307 ;  /* 0x7fe0000024228828 */ /* 0x000fcc0000000000 */
[----:B------:R-:W0:Y:S02]  /*2810*/  MUFU.RCP64H R5, R35 ;  /* 0x0000002300057308 */ /* 0x000e240000001800 */
[----:B0-----:R-:W-:-:S08]  /*2820*/  DFMA R44, R4, -R34, 1 ;  /* 0x3ff00000042c742b */ /* 0x001fd00000000822 */
[----:B------:R-:W-:-:S08]  /*2830*/  DFMA R44, R44, R44, R44 ;  /* 0x0000002c2c2c722b */ /* 0x000fd0000000002c */
[----:B------:R-:W-:Y:S01]  /*2840*/  DFMA R44, R4, R44, R4 ;  /* 0x0000002c042c722b */ /* 0x000fe20000000004 */
[----:B------:R-:W-:Y:S01]  /*2850*/  LOP3.LUT R4, R37, 0x7ff00000, RZ, 0xc0, !PT ;  /* 0x7ff0000025047812 */ /* 0x000fe200078ec0ff */
[----:B------:R-:W-:-:S03]  /*2860*/  IMAD.MOV.U32 R5, RZ, RZ, 0x1ca00000 ;  /* 0x1ca00000ff057424 */ /* 0x000fc600078e00ff */
[----:B------:R-:W-:-:S03]  /*2870*/  ISETP.GE.U32.AND P1, PT, R3, R4, PT ;  /* 0x000000040300720c */ /* 0x000fc60003f26070 */
[----:B------:R-:W-:Y:S01]  /*2880*/  DFMA R42, R44, -R34, 1 ;  /* 0x3ff000002c2a742b */ /* 0x000fe20000000822 */
[----:B------:R-:W-:Y:S02]  /*2890*/  SEL R41, R5, 0x63400000, !P1 ;  /* 0x6340000005297807 */ /* 0x000fe40004800000 */
[----:B------:R-:W-:Y:S02]  /*28a0*/  FSETP.GEU.AND P1, PT, |R39|, 1.469367938527859385e-39, PT ;  /* 0x001000002700780b */ /* 0x000fe40003f2e200 */
[----:B------:R-:W-:-:S03]  /*28b0*/  LOP3.LUT R41, R41, 0x800fffff, R39, 0xf8, !PT ;  /* 0x800fffff29297812 */ /* 0x000fc600078ef827 */
[----:B------:R-:W-:-:S08]  /*28c0*/  DFMA R42, R44, R42, R44 ;  /* 0x0000002a2c2a722b */ /* 0x000fd0000000002c */
[----:B------:R-:W-:Y:S05]  /*28d0*/  @P1 BRA `(.L_x_27) ;  /* 0x0000000000201947 */ /* 0x000fea0003800000 */
[----:B------:R-:W-:-:S04]  /*28e0*/  LOP3.LUT R44, R37, 0x7ff00000, RZ, 0xc0, !PT ;  /* 0x7ff00000252c7812 */ /* 0x000fc800078ec0ff */
[----:B------:R-:W-:Y:S02]  /*28f0*/  ISETP.GE.U32.AND P1, PT, R3, R44, PT ;  /* 0x0000002c0300720c */ /* 0x000fe40003f26070 */
[----:B------:R-:W-:Y:S02]  /*2900*/  MOV R44, RZ ;  /* 0x000000ff002c7202 */ /* 0x000fe40000000f00 */
[----:B------:R-:W-:-:S04]  /*2910*/  SEL R5, R5, 0x63400000, !P1 ;  /* 0x6340000005057807 */ /* 0x000fc80004800000 */
[----:B------:R-:W-:-:S04]  /*2920*/  LOP3.LUT R5, R5, 0x80000000, R39, 0xf8, !PT ;  /* 0x8000000005057812 */ /* 0x000fc800078ef827 */
[----:B------:R-:W-:-:S06]  /*2930*/  LOP3.LUT R45, R5, 0x100000, RZ, 0xfc, !PT ;  /* 0x00100000052d7812 */ /* 0x000fcc00078efcff */
[----:B------:R-:W-:-:S10]  /*2940*/  DFMA R40, R40, 2, -R44 ;  /* 0x400000002828782b */ /* 0x000fd4000000082c */
[----:B------:R-:W-:-:S07]  /*2950*/  LOP3.LUT R3, R41, 0x7ff00000, RZ, 0xc0, !PT ;  /* 0x7ff0000029037812 */ /* 0x000fce00078ec0ff */
.L_x_27:
[----:B------:R-:W-:Y:S01]  /*2960*/  VIADD R5, R3, 0xffffffff ;  /* 0xffffffff03057836 */ /* 0x000fe20000000000 */
[----:B------:R-:W-:Y:S01]  /*2970*/  @!P0 LOP3.LUT R4, R35, 0x7ff00000, RZ, 0xc0, !PT ;  /* 0x7ff0000023048812 */ /* 0x000fe200078ec0ff */
[----:B------:R-:W-:-:S03]  /*2980*/  DMUL R44, R42, R40 ;  /* 0x000000282a2c7228 */ /* 0x000fc60000000000 */
[----:B------:R-:W-:Y:S01]  /*2990*/  ISETP.GT.U32.AND P0, PT, R5, 0x7feffffe, PT ;  /* 0x7feffffe0500780c */ /* 0x000fe20003f04070 */
[----:B------:R-:W-:-:S04]  /*29a0*/  VIADD R5, R4, 0xffffffff ;  /* 0xffffffff04057836 */ /* 0x000fc80000000000 */
[----:B------:R-:W-:Y:S01]  /*29b0*/  DFMA R48, R44, -R34, R40 ;  /* 0x800000222c30722b */ /* 0x000fe20000000028 */
[----:B------:R-:W-:-:S07]  /*29c0*/  ISETP.GT.U32.OR P0, PT, R5, 0x7feffffe, P0 ;  /* 0x7feffffe0500780c */ /* 0x000fce0000704470 */
[----:B------:R-:W-:-:S06]  /*29d0*/  DFMA R42, R42, R48, R44 ;  /* 0x000000302a2a722b */ /* 0x000fcc000000002c */
[----:B------:R-:W-:Y:S05]  /*29e0*/  @P0 BRA `(.L_x_28) ;  /* 0x0000000000740947 */ /* 0x000fea0003800000 */
[----:B------:R-:W-:Y:S01]  /*29f0*/  LOP3.LUT R38, R39, 0x7ff00000, RZ, 0xc0, !PT ;  /* 0x7ff0000027267812 */ /* 0x000fe200078ec0ff */
[----:B------:R-:W-:Y:S01]  /*2a00*/  IMAD.MOV.U32 R4, RZ, RZ, 0x1ca00000 ;  /* 0x1ca00000ff047424 */ /* 0x000fe200078e00ff */
[----:B------:R-:W-:-:S04]  /*2a10*/  LOP3.LUT R3, R37, 0x7ff00000, RZ, 0xc0, !PT ;  /* 0x7ff0000025037812 */ /* 0x000fc800078ec0ff */
[CC--:B------:R-:W-:Y:S02]  /*2a20*/  VIADDMNMX R5, R38.reuse, -R3.reuse, 0xb9600000, !PT ;  /* 0xb960000026057446 */ /* 0x0c0fe40007800903 */
[----:B------:R-:W-:Y:S02]  /*2a30*/  ISETP.GE.U32.AND P0, PT, R38, R3, PT ;  /* 0x000000032600720c */ /* 0x000fe40003f06070 */
[----:B------:R-:W-:Y:S02]  /*2a40*/  VIMNMX R5, PT, PT, R5, 0x46a00000, PT ;  /* 0x46a0000005057848 */ /* 0x000fe40003fe0100 */
[----:B------:R-:W-:Y:S02]  /*2a50*/  SEL R4, R4, 0x63400000, !P0 ;  /* 0x6340000004047807 */ /* 0x000fe40004000000 */
[----:B------:R-:W-:-:S03]  /*2a60*/  MOV R38, RZ ;  /* 0x000000ff00267202 */ /* 0x000fc60000000f00 */
[----:B------:R-:W-:-:S04]  /*2a70*/  IMAD.IADD R4, R5, 0x1, -R4 ;  /* 0x0000000105047824 */ /* 0x000fc800078e0a04 */
[----:B------:R-:W-:-:S06]  /*2a80*/  VIADD R39, R4, 0x7fe00000 ;  /* 0x7fe0000004277836 */ /* 0x000fcc0000000000 */
[----:B------:R-:W-:-:S10]  /*2a90*/  DMUL R44, R42, R38 ;  /* 0x000000262a2c7228 */ /* 0x000fd40000000000 */
[----:B------:R-:W-:-:S13]  /*2aa0*/  FSETP.GTU.AND P0, PT, |R45|, 1.469367938527859385e-39, PT ;  /* 0x001000002d00780b */ /* 0x000fda0003f0c200 */
[----:B------:R-:W-:Y:S05]  /*2ab0*/  @P0 BRA `(.L_x_29) ;  /* 0x0000000000940947 */ /* 0x000fea0003800000 */
[----:B------:R-:W-:Y:S01]  /*2ac0*/  DFMA R34, R42, -R34, R40 ;  /* 0x800000222a22722b */ /* 0x000fe20000000028 */
[----:B------:R-:W-:-:S09]  /*2ad0*/  IMAD.MOV.U32 R38, RZ, RZ, RZ ;  /* 0x000000ffff267224 */ /* 0x000fd200078e00ff */
[C---:B------:R-:W-:Y:S02]  /*2ae0*/  FSETP.NEU.AND P0, PT, R35.reuse, RZ, PT ;  /* 0x000000ff2300720b */ /* 0x040fe40003f0d000 */
[----:B------:R-:W-:-:S04]  /*2af0*/  LOP3.LUT R37, R35, 0x80000000, R37, 0x48, !PT ;  /* 0x8000000023257812 */ /* 0x000fc800078e4825 */
[----:B------:R-:W-:-:S07]  /*2b00*/  LOP3.LUT R39, R37, R39, RZ, 0xfc, !PT ;  /* 0x0000002725277212 */ /* 0x000fce00078efcff */
[----:B------:R-:W-:Y:S05]  /*2b10*/  @!P0 BRA `(.L_x_29) ;  /* 0x00000000007c8947 */ /* 0x000fea0003800000 */
[----:B------:R-:W-:Y:S01]  /*2b20*/  IMAD.MOV R35, RZ, RZ, -R4 ;  /* 0x000000ffff237224 */ /* 0x000fe200078e0a04 */
[----:B------:R-:W-:Y:S01]  /*2b30*/  DMUL.RP R38, R42, R38 ;  /* 0x000000262a267228 */ /* 0x000fe20000008000 */
[----:B------:R-:W-:Y:S01]  /*2b40*/  IMAD.MOV.U32 R34, RZ, RZ, RZ ;  /* 0x000000ffff227224 */ /* 0x000fe200078e00ff */
[----:B------:R-:W-:-:S05]  /*2b50*/  IADD3 R3, PT, PT, -R4, -0x43300000, RZ ;  /* 0xbcd0000004037810 */ /* 0x000fca0007ffe1ff */
[----:B------:R-:W-:-:S03]  /*2b60*/  DFMA R34, R44, -R34, R42 ;  /* 0x800000222c22722b */ /* 0x000fc6000000002a */
[----:B------:R-:W-:-:S07]  /*2b70*/  LOP3.LUT R37, R39, R37, RZ, 0x3c, !PT ;  /* 0x0000002527257212 */ /* 0x000fce00078e3cff */
[----:B------:R-:W-:-:S04]  /*2b80*/  FSETP.NEU.AND P0, PT, |R35|, R3, PT ;  /* 0x000000032300720b */ /* 0x000fc80003f0d200 */
[----:B------:R-:W-:Y:S02]  /*2b90*/  FSEL R44, R38, R44, !P0 ;  /* 0x0000002c262c7208 */ /* 0x000fe40004000000 */
[----:B------:R-:W-:Y:S01]  /*2ba0*/  FSEL R45, R37, R45, !P0 ;  /* 0x0000002d252d7208 */ /* 0x000fe20004000000 */
[----:B------:R-:W-:Y:S06]  /*2bb0*/  BRA `(.L_x_29) ;  /* 0x0000000000547947 */ /* 0x000fec0003800000 */
.L_x_28:
[----:B------:R-:W-:-:S14]  /*2bc0*/  DSETP.NAN.AND P0, PT, R38, R38, PT ;  /* 0x000000262600722a */ /* 0x000fdc0003f08000 */
[----:B------:R-:W-:Y:S05]  /*2bd0*/  @P0 BRA `(.L_x_30) ;  /* 0x0000000000440947 */ /* 0x000fea0003800000 */
[----:B------:R-:W-:-:S14]  /*2be0*/  DSETP.NAN.AND P0, PT, R36, R36, PT ;  /* 0x000000242400722a */ /* 0x000fdc0003f08000 */
[----:B------:R-:W-:Y:S05]  /*2bf0*/  @P0 BRA `(.L_x_31) ;  /* 0x0000000000300947 */ /* 0x000fea0003800000 */
[----:B------:R-:W-:Y:S01]  /*2c00*/  ISETP.NE.AND P0, PT, R3, R4, PT ;  /* 0x000000040300720c */ /* 0x000fe20003f05270 */
[----:B------:R-:W-:Y:S02]  /*2c10*/  IMAD.MOV.U32 R44, RZ, RZ, 0x0 ;  /* 0x00000000ff2c7424 */ /* 0x000fe400078e00ff */
[----:B------:R-:W-:-:S10]  /*2c20*/  IMAD.MOV.U32 R45, RZ, RZ, -0x80000 ;  /* 0xfff80000ff2d7424 */ /* 0x000fd400078e00ff */
[----:B------:R-:W-:Y:S05]  /*2c30*/  @!P0 BRA `(.L_x_29) ;  /* 0x0000000000348947 */ /* 0x000fea0003800000 */
[----:B------:R-:W-:Y:S02]  /*2c40*/  ISETP.NE.AND P0, PT, R3, 0x7ff00000, PT ;  /* 0x7ff000000300780c */ /* 0x000fe40003f05270 */
[----:B------:R-:W-:Y:S02]  /*2c50*/  LOP3.LUT R45, R39, 0x80000000, R37, 0x48, !PT ;  /* 0x80000000272d7812 */ /* 0x000fe400078e4825 */
[----:B------:R-:W-:-:S13]  /*2c60*/  ISETP.EQ.OR P0, PT, R4, RZ, !P0 ;  /* 0x000000ff0400720c */ /* 0x000fda0004702670 */
[----:B------:R-:W-:Y:S02]  /*2c70*/  @P0 LOP3.LUT R3, R45, 0x7ff00000, RZ, 0xfc, !PT ;  /* 0x7ff000002d030812 */ /* 0x000fe400078efcff */
[----:B------:R-:W-:Y:S01]  /*2c80*/  @!P0 MOV R44, RZ ;  /* 0x000000ff002c8202 */ /* 0x000fe20000000f00 */
[----:B------:R-:W-:Y:S02]  /*2c90*/  @P0 IMAD.MOV.U32 R44, RZ, RZ, RZ ;  /* 0x000000ffff2c0224 */ /* 0x000fe400078e00ff */
[----:B------:R-:W-:Y:S01]  /*2ca0*/  @P0 IMAD.MOV.U32 R45, RZ, RZ, R3 ;  /* 0x000000ffff2d0224 */ /* 0x000fe200078e0003 */
[----:B------:R-:W-:Y:S06]  /*2cb0*/  BRA `(.L_x_29) ;  /* 0x0000000000147947 */ /* 0x000fec0003800000 */
.L_x_31:
[----:B------:R-:W-:Y:S01]  /*2cc0*/  LOP3.LUT R45, R37, 0x80000, RZ, 0xfc, !PT ;  /* 0x00080000252d7812 */ /* 0x000fe200078efcff */
[----:B------:R-:W-:Y:S01]  /*2cd0*/  IMAD.MOV.U32 R44, RZ, RZ, R36 ;  /* 0x000000ffff2c7224 */ /* 0x000fe200078e0024 */
[----:B------:R-:W-:Y:S06]  /*2ce0*/  BRA `(.L_x_29) ;  /* 0x0000000000087947 */ /* 0x000fec0003800000 */
.L_x_30:
[----:B------:R-:W-:Y:S01]  /*2cf0*/  LOP3.LUT R45, R39, 0x80000, RZ, 0xfc, !PT ;  /* 0x00080000272d7812 */ /* 0x000fe200078efcff */
[----:B------:R-:W-:-:S07]  /*2d00*/  IMAD.MOV.U32 R44, RZ, RZ, R38 ;  /* 0x000000ffff2c7224 */ /* 0x000fce00078e0026 */
.L_x_29:
[----:B------:R-:W-:Y:S01]  /*2d10*/  IMAD.MOV.U32 R3, RZ, RZ, 0x0 ;  /* 0x00000000ff037424 */ /* 0x000fe200078e00ff */
[----:B------:R-:W-:Y:S01]  /*2d20*/  MOV R37, R45 ;  /* 0x0000002d00257202 */ /* 0x000fe20000000f00 */
[----:B------:R-:W-:Y:S02]  /*2d30*/  IMAD.MOV.U32 R36, RZ, RZ, R44 ;  /* 0x000000ffff247224 */ /* 0x000fe400078e002c */
[----:B------:R-:W-:Y:S05]  /*2d40*/  RET.REL.NODEC R2 `(_Z44compute_fluxes_central_structure_cuda_singlelddddiPdPlS0_S_S_S_S_S0_S_S_S_S_S_S_S_S_S_S_S_) ;  /* 0xffffffd002ac7950 */ /* 0x000fea0003c3ffff */
        .weak           $__internal_2_$__cuda_sm20_dsqrt_rn_f64_mediumpath_v1
        .type           $__internal_2_$__cuda_sm20_dsqrt_rn_f64_mediumpath_v1,@function
        .size           $__internal_2_$__cuda_sm20_dsqrt_rn_f64_mediumpath_v1,(.L_x_38 - $__internal_2_$__cuda_sm20_dsqrt_rn_f64_mediumpath_v1)
$__internal_2_$__cuda_sm20_dsqrt_rn_f64_mediumpath_v1:
[----:B------:R-:W-:-:S13]  /*2d50*/  ISETP.GE.U32.AND P0, PT, R48, -0x3400000, PT ;  /* 0xfcc000003000780c */ /* 0x000fda0003f06070 */
[----:B------:R-:W-:Y:S05]  /*2d60*/  @!P0 BRA `(.L_x_32) ;  /* 0x0000000000208947 */ /* 0x000fea0003800000 */
[----:B------:R-:W-:-:S10]  /*2d70*/  DFMA.RM R34, R34, R2, R46 ;  /* 0x000000022222722b */ /* 0x000fd4000000402e */
[----:B------:R-:W-:-:S05]  /*2d80*/  IADD3 R2, P0, PT, R34, 0x1, RZ ;  /* 0x0000000122027810 */ /* 0x000fca0007f1e0ff */
[----:B------:R-:W-:-:S06]  /*2d90*/  IMAD.X R3, RZ, RZ, R35, P0 ;  /* 0x000000ffff037224 */ /* 0x000fcc00000e0623 */
[----:B------:R-:W-:-:S08]  /*2da0*/  DFMA.RP R4, -R34, R2, R4 ;  /* 0x000000022204722b */ /* 0x000fd00000008104 */
[----:B------:R-:W-:-:S06]  /*2db0*/  DSETP.GT.AND P0, PT, R4, RZ, PT ;  /* 0x000000ff0400722a */ /* 0x000fcc0003f04000 */
[----:B------:R-:W-:Y:S02]  /*2dc0*/  FSEL R2, R2, R34, P0 ;  /* 0x0000002202027208 */ /* 0x000fe40000000000 */
[----:B------:R-:W-:Y:S01]  /*2dd0*/  FSEL R3, R3, R35, P0 ;  /* 0x0000002303037208 */ /* 0x000fe20000000000 */
[----:B------:R-:W-:Y:S06]  /*2de0*/  BRA `(.L_x_33) ;  /* 0x0000000000647947 */ /* 0x000fec0003800000 */
.L_x_32:
[----:B------:R-:W-:-:S14]  /*2df0*/  DSETP.NE.AND P0, PT, R4, RZ, PT ;  /* 0x000000ff0400722a */ /* 0x000fdc0003f05000 */
[----:B------:R-:W-:Y:S05]  /*2e00*/  @!P0 BRA `(.L_x_34) ;  /* 0x0000000000588947 */ /* 0x000fea0003800000 */
[----:B------:R-:W-:-:S13]  /*2e10*/  ISETP.GE.AND P0, PT, R5, RZ, PT ;  /* 0x000000ff0500720c */ /* 0x000fda0003f06270 */
[----:B------:R-:W-:Y:S02]  /*2e20*/  @!P0 IMAD.MOV.U32 R2, RZ, RZ, 0x0 ;  /* 0x00000000ff028424 */ /* 0x000fe400078e00ff */
[----:B------:R-:W-:Y:S01]  /*2e30*/  @!P0 IMAD.MOV.U32 R3, RZ, RZ, -0x80000 ;  /* 0xfff80000ff038424 */ /* 0x000fe200078e00ff */
[----:B------:R-:W-:Y:S06]  /*2e40*/  @!P0 BRA `(.L_x_33) ;  /* 0x00000000004c8947 */ /* 0x000fec0003800000 */
[----:B------:R-:W-:-:S13]  /*2e50*/  ISETP.GT.AND P0, PT, R5, 0x7fefffff, PT ;  /* 0x7fefffff0500780c */ /* 0x000fda0003f04270 */
[----:B------:R-:W-:Y:S05]  /*2e60*/  @P0 BRA `(.L_x_34) ;  /* 0x0000000000400947 */ /* 0x000fea0003800000 */
[----:B------:R-:W-:Y:S01]  /*2e70*/  DMUL R4, R4, 8.11296384146066816958e+31 ;  /* 0x4690000004047828 */ /* 0x000fe20000000000 */
[----:B------:R-:W-:Y:S01]  /*2e80*/  IMAD.MOV.U32 R2, RZ, RZ, RZ ;  /* 0x000000ffff027224 */ /* 0x000fe200078e00ff */
[----:B------:R-:W-:Y:S01]  /*2e90*/  MOV R46, 0x0 ;  /* 0x00000000002e7802 */ /* 0x000fe20000000f00 */
[----:B------:R-:W-:-:S03]  /*2ea0*/  IMAD.MOV.U32 R47, RZ, RZ, 0x3fd80000 ;  /* 0x3fd80000ff2f7424 */ /* 0x000fc600078e00ff */
[----:B------:R-:W0:Y:S02]  /*2eb0*/  MUFU.RSQ64H R3, R5 ;  /* 0x0000000500037308 */ /* 0x000e240000001c00 */
[----:B0-----:R-:W-:-:S08]  /*2ec0*/  DMUL R34, R2, R2 ;  /* 0x0000000202227228 */ /* 0x001fd00000000000 */
[----:B------:R-:W-:-:S08]  /*2ed0*/  DFMA R34, R4, -R34, 1 ;  /* 0x3ff000000422742b */ /* 0x000fd00000000822 */
[----:B------:R-:W-:Y:S02]  /*2ee0*/  DFMA R46, R34, R46, 0.5 ;  /* 0x3fe00000222e742b */ /* 0x000fe4000000002e */
[----:B------:R-:W-:-:S08]  /*2ef0*/  DMUL R34, R2, R34 ;  /* 0x0000002202227228 */ /* 0x000fd00000000000 */
[----:B------:R-:W-:-:S08]  /*2f00*/  DFMA R34, R46, R34, R2 ;  /* 0x000000222e22722b */ /* 0x000fd00000000002 */
[----:B------:R-:W-:Y:S02]  /*2f10*/  DMUL R2, R4, R34 ;  /* 0x0000002204027228 */ /* 0x000fe40000000000 */
[----:B------:R-:W-:-:S06]  /*2f20*/  VIADD R35, R35, 0xfff00000 ;  /* 0xfff0000023237836 */ /* 0x000fcc0000000000 */
[----:B------:R-:W-:-:S08]  /*2f30*/  DFMA R46, R2, -R2, R4 ;  /* 0x80000002022e722b */ /* 0x000fd00000000004 */
[----:B------:R-:W-:-:S10]  /*2f40*/  DFMA R2, R34, R46, R2 ;  /* 0x0000002e2202722b */ /* 0x000fd40000000002 */
[----:B------:R-:W-:Y:S01]  /*2f50*/  VIADD R3, R3, 0xfcb00000 ;  /* 0xfcb0000003037836 */ /* 0x000fe20000000000 */
[----:B------:R-:W-:Y:S06]  /*2f60*/  BRA `(.L_x_33) ;  /* 0x0000000000047947 */ /* 0x000fec0003800000 */
.L_x_34:
[----:B------:R-:W-:-:S11]  /*2f70*/  DADD R2, R4, R4 ;  /* 0x0000000004027229 */ /* 0x000fd60000000004 */
.L_x_33:
[----:B------:R-:W-:-:S04]  /*2f80*/  IMAD.MOV.U32 R45, RZ, RZ, 0x0 ;  /* 0x00000000ff2d7424 */ /* 0x000fc800078e00ff */
[----:B------:R-:W-:Y:S05]  /*2f90*/  RET.REL.NODEC R44 `(_Z44compute_fluxes_central_structure_cuda_singlelddddiPdPlS0_S_S_S_S_S0_S_S_S_S_S_S_S_S_S_S_S_) ;  /* 0xffffffd02c187950 */ /* 0x000fea0003c3ffff */
.L_x_35:
[----:B------:R-:W-:-:S00]  /*2fa0*/  BRA `(.L_x_35) ;  /* 0xfffffffc00fc7947 */ /* 0x000fc0000383ffff */
[----:B------:R-:W-:-:S00]  /*2fb0*/  NOP ;  /* 0x0000000000007918 */ /* 0x000fc00000000000 */
        /* <DEDUP_REMOVED lines=12> */
.L_x_38:


//--------------------- .nv.shared.reserved.0     --------------------------
	.section	.nv.shared.reserved.0,"aw",@nobits
	.weak		__nv_reservedSMEM_offset_0_alias
	.size		__nv_reservedSMEM_offset_0_alias, 0, 64
	.other		__nv_reservedSMEM_offset_0_alias,@"STO_CUDA_RESERVED_SHARED STV_DEFAULT"
__nv_reservedSMEM_offset_0_alias:
	.zero		0
	.zero		64


//--------------------- .nv.constant0._Z44compute_fluxes_central_structure_cuda_singlelddddiPdPlS0_S_S_S_S_S0_S_S_S_S_S_S_S_S_S_S_S_ --------------------------
	.section	.nv.constant0._Z44compute_fluxes_central_structure_cuda_singlelddddiPdPlS0_S_S_S_S_S0_S_S_S_S_S_S_S_S_S_S_S_,"a",@progbits
	.sectionflags	@""
	.align	4
.nv.constant0._Z44compute_fluxes_central_structure_cuda_singlelddddiPdPlS0_S_S_S_S_S0_S_S_S_S_S_S_S_S_S_S_S_:
	.zero		1096


//--------------------- SYMBOLS --------------------------

	.type		.nv.reservedSmem.offset0,@object
	.size		.nv.reservedSmem.offset0,0x4
